# CuTe-DSL kernel — source=cudnn_frontend_dsl family=gemm_amax
# config = {"ab_dtype": "Float8E4M3FN", "sf_vec": 16, "d_dtype": "Float8E4M3FN", "mma_mn": [128, 128], "cluster_mn": [2, 1]}


// ===== COMPILED SASS (sm_100a) =====

	.target	sm_100a

	.elftype	@"ET_EXEC"


//--------------------- .note.nv.tkinfo           --------------------------
	.section	.note.nv.tkinfo,"",@"SHT_NOTE"
	.sectionflags	@"SHF_NOTE_NV_TKINFO"
	.tkinfo
        /*0018*/ 	.word	0x00000081
        /*0030*/ 	.string	""
        /*0030*/ 	.string	"ptxas"
        /*0030*/ 	.string	"Cuda compilation tools, release 12.9, V12.9.83"
        /*0030*/ 	.string	"Build system must define TOOLS_VERSION_EXTENDED"
        /*0030*/ 	.string	"-O 3 -arch sm_100a "



//--------------------- .note.nv.cuver            --------------------------
	.section	.note.nv.cuver,"",@"SHT_NOTE"
	.sectionflags	@"SHF_NOTE_NV_CUVER"
        /*0018*/ 	.short	0x0001
        /*001a*/ 	.short	0x0064
        /*001c*/ 	.short	0x0001
        /*001e*/ 	.short	0x0000
        /*0020*/ 	.short	0x0001
        /*0022*/ 	.short	0x0000


//--------------------- .nv.info                  --------------------------
	.section	.nv.info,"",@"SHT_CUDA_INFO"
	.align	4


	//----- nvinfo : EIATTR_REGCOUNT
	.align		4
        /*0000*/ 	.byte	0x04, 0x2f
        /*0002*/ 	.short	(.L_4 - .L_3)
	.align		4
.L_3:
        /*0004*/ 	.word	index@(kernel_cutlass_kernel_cudnngemm_amaxdense_blockscaled_gemm_persistent_amaxSm100BlockScaledPersistentDenseGemmKernel_object_at__TiledMMA_ThrLayoutVMNK11110000_PermutationMNK____MMAAtom_Thr_0)
        /*0008*/ 	.word	0x0000003b


	//----- nvinfo : EIATTR_FRAME_SIZE
	.align		4
.L_4:
        /*000c*/ 	.byte	0x04, 0x11
        /*000e*/ 	.short	(.L_6 - .L_5)
	.align		4
.L_5:
        /*0010*/ 	.word	index@($__internal_2_$__cuda_sm10x_tcgen05_guardrail_trap_unallocated_columns_being_dealloced)
        /*0014*/ 	.word	0x00000000


	//----- nvinfo : EIATTR_FRAME_SIZE
	.align		4
.L_6:
        /*0018*/ 	.byte	0x04, 0x11
        /*001a*/ 	.short	(.L_8 - .L_7)
	.align		4
.L_7:
        /*001c*/ 	.word	index@($__internal_1_$__cuda_sm10x_tcgen05_guardrail_trap_phase_invalid_during_alloc)
        /*0020*/ 	.word	0x00000000


	//----- nvinfo : EIATTR_FRAME_SIZE
	.align		4
.L_8:
        /*0024*/ 	.byte	0x04, 0x11
        /*0026*/ 	.short	(.L_10 - .L_9)
	.align		4
.L_9:
        /*0028*/ 	.word	index@($__internal_0_$__cuda_sm10x_tcgen05_guardrail_trap_col_being_dealloced_not_returned_by_alloc)
        /*002c*/ 	.word	0x00000000


	//----- nvinfo : EIATTR_FRAME_SIZE
	.align		4
.L_10:
        /*0030*/ 	.byte	0x04, 0x11
        /*0032*/ 	.short	(.L_12 - .L_11)
	.align		4
.L_11:
        /*0034*/ 	.word	index@(kernel_cutlass_kernel_cudnngemm_amaxdense_blockscaled_gemm_persistent_amaxSm100BlockScaledPersistentDenseGemmKernel_object_at__TiledMMA_ThrLayoutVMNK11110000_PermutationMNK____MMAAtom_Thr_0)
        /*0038*/ 	.word	0x00000000


	//----- nvinfo : EIATTR_MIN_STACK_SIZE
	.align		4
.L_12:
        /*003c*/ 	.byte	0x04, 0x12
        /*003e*/ 	.short	(.L_14 - .L_13)
	.align		4
.L_13:
        /*0040*/ 	.word	index@(kernel_cutlass_kernel_cudnngemm_amaxdense_blockscaled_gemm_persistent_amaxSm100BlockScaledPersistentDenseGemmKernel_object_at__TiledMMA_ThrLayoutVMNK11110000_PermutationMNK____MMAAtom_Thr_0)
        /*0044*/ 	.word	0x00000000
.L_14:


//--------------------- .nv.info.kernel_cutlass_kernel_cudnngemm_amaxdense_blockscaled_gemm_persistent_amaxSm100BlockScaledPersistentDenseGemmKernel_object_at__TiledMMA_ThrLayoutVMNK11110000_PermutationMNK____MMAAtom_Thr_0 --------------------------
	.section	.nv.info.kernel_cutlass_kernel_cudnngemm_amaxdense_blockscaled_gemm_persistent_amaxSm100BlockScaledPersistentDenseGemmKernel_object_at__TiledMMA_ThrLayoutVMNK11110000_PermutationMNK____MMAAtom_Thr_0,"",@"SHT_CUDA_INFO"
	.sectionflags	@""
	.align	4


	//----- nvinfo : EIATTR_CUDA_API_VERSION
	.align		4
        /*0000*/ 	.byte	0x04, 0x37
        /*0002*/ 	.short	(.L_16 - .L_15)
.L_15:
        /*0004*/ 	.word	0x00000081


	//----- nvinfo : EIATTR_KPARAM_INFO
	.align		4
.L_16:
        /*0008*/ 	.byte	0x04, 0x17
        /*000a*/ 	.short	(.L_18 - .L_17)
.L_17:
        /*000c*/ 	.word	0x00000000
        /*0010*/ 	.short	0x000a
        /*0012*/ 	.short	0x02e0
        /*0014*/ 	.byte	0x00, 0xf0, 0x31, 0x00


	//----- nvinfo : EIATTR_KPARAM_INFO
	.align		4
.L_18:
        /*0018*/ 	.byte	0x04, 0x17
        /*001a*/ 	.short	(.L_20 - .L_19)
.L_19:
        /*001c*/ 	.word	0x00000000
        /*0020*/ 	.short	0x0009
        /*0022*/ 	.short	0x02d4
        /*0024*/ 	.byte	0x00, 0xf0, 0x31, 0x00


	//----- nvinfo : EIATTR_KPARAM_INFO
	.align		4
.L_20:
        /*0028*/ 	.byte	0x04, 0x17
        /*002a*/ 	.short	(.L_22 - .L_21)
.L_21:
        /*002c*/ 	.word	0x00000000
        /*0030*/ 	.short	0x0008
        /*0032*/ 	.short	0x02c8
        /*0034*/ 	.byte	0x00, 0xf0, 0x31, 0x00


	//----- nvinfo : EIATTR_KPARAM_INFO
	.align		4
.L_22:
        /*0038*/ 	.byte	0x04, 0x17
        /*003a*/ 	.short	(.L_24 - .L_23)
.L_23:
        /*003c*/ 	.word	0x00000000
        /*0040*/ 	.short	0x0007
        /*0042*/ 	.short	0x02c0
        /*0044*/ 	.byte	0x00, 0xf0, 0x21, 0x00


	//----- nvinfo : EIATTR_KPARAM_INFO
	.align		4
.L_24:
        /*0048*/ 	.byte	0x04, 0x17
        /*004a*/ 	.short	(.L_26 - .L_25)
.L_25:
        /*004c*/ 	.word	0x00000000
        /*0050*/ 	.short	0x0006
        /*0052*/ 	.short	0x0240
        /*0054*/ 	.byte	0x00, 0xf0, 0x01, 0x02


	//----- nvinfo : EIATTR_KPARAM_INFO
	.align		4
.L_26:
        /*0058*/ 	.byte	0x04, 0x17
        /*005a*/ 	.short	(.L_28 - .L_27)
.L_27:
        /*005c*/ 	.word	0x00000000
        /*0060*/ 	.short	0x0005
        /*0062*/ 	.short	0x01c0
        /*0064*/ 	.byte	0x00, 0xf0, 0x01, 0x02


	//----- nvinfo : EIATTR_KPARAM_INFO
	.align		4
.L_28:
        /*0068*/ 	.byte	0x04, 0x17
        /*006a*/ 	.short	(.L_30 - .L_29)
.L_29:
        /*006c*/ 	.word	0x00000000
        /*0070*/ 	.short	0x0004
        /*0072*/ 	.short	0x0140
        /*0074*/ 	.byte	0x00, 0xf0, 0x01, 0x02


	//----- nvinfo : EIATTR_KPARAM_INFO
	.align		4
.L_30:
        /*0078*/ 	.byte	0x04, 0x17
        /*007a*/ 	.short	(.L_32 - .L_31)
.L_31:
        /*007c*/ 	.word	0x00000000
        /*0080*/ 	.short	0x0003
        /*0082*/ 	.short	0x00c0
        /*0084*/ 	.byte	0x00, 0xf0, 0x01, 0x02


	//----- nvinfo : EIATTR_KPARAM_INFO
	.align		4
.L_32:
        /*0088*/ 	.byte	0x04, 0x17
        /*008a*/ 	.short	(.L_34 - .L_33)
.L_33:
        /*008c*/ 	.word	0x00000000
        /*0090*/ 	.short	0x0002
        /*0092*/ 	.short	0x0040
        /*0094*/ 	.byte	0x00, 0xf0, 0x01, 0x02


	//----- nvinfo : EIATTR_KPARAM_INFO
	.align		4
.L_34:
        /*0098*/ 	.byte	0x04, 0x17
        /*009a*/ 	.short	(.L_36 - .L_35)
.L_35:
        /*009c*/ 	.word	0x00000000
        /*00a0*/ 	.short	0x0001
        /*00a2*/ 	.short	0x000c
        /*00a4*/ 	.byte	0x00, 0xf0, 0x31, 0x00


	//----- nvinfo : EIATTR_KPARAM_INFO
	.align		4
.L_36:
        /*00a8*/ 	.byte	0x04, 0x17
        /*00aa*/ 	.short	(.L_38 - .L_37)
.L_37:
        /*00ac*/ 	.word	0x00000000
        /*00b0*/ 	.short	0x0000
        /*00b2*/ 	.short	0x0000
        /*00b4*/ 	.byte	0x00, 0xf0, 0x31, 0x00


	//----- nvinfo : EIATTR_AT_ENTRY_FRAGMENTS
	.align		4
.L_38:
        /*00b8*/ 	.byte	0x04, 0x4f
        /*00ba*/ 	.short	(.L_40 - .L_39)


	//   ....[0]....
.L_39:
        /*00bc*/ 	.word	0x00000004


	//----- nvinfo : EIATTR_RESERVED_SMEM_USED
	.align		4
.L_40:
        /*00c0*/ 	.byte	0x01, 0x41
	.zero		2


	//----- nvinfo : EIATTR_SPARSE_MMA_MASK
	.align		4
        /*00c4*/ 	.byte	0x03, 0x50
        /*00c6*/ 	.short	0x0000


	//----- nvinfo : EIATTR_TCGEN05_1CTA_USED
	.align		4
        /*00c8*/ 	.byte	0x01, 0x51
	.zero		2


	//----- nvinfo : EIATTR_MAXREG_COUNT
	.align		4
        /*00cc*/ 	.byte	0x03, 0x1b
        /*00ce*/ 	.short	0x00ff


	//----- nvinfo : EIATTR_NUM_BARRIERS
	.align		4
        /*00d0*/ 	.byte	0x02, 0x4c
        /*00d2*/ 	.byte	0x04
	.zero		1


	//----- nvinfo : EIATTR_INT_WARP_WIDE_INSTR_OFFSETS
	.align		4
        /*00d4*/ 	.byte	0x04, 0x31
        /*00d6*/ 	.short	(.L_42 - .L_41)


	//   ....[0]....
.L_41:
        /*00d8*/ 	.word	0x00003e60


	//   ....[1]....
        /*00dc*/ 	.word	0x00003ea0


	//----- nvinfo : EIATTR_COOP_GROUP_MASK_REGIDS
	.align		4
.L_42:
        /*00e0*/ 	.byte	0x04, 0x29
        /*00e2*/ 	.short	(.L_44 - .L_43)


	//   ....[0]....
.L_43:
        /*00e4*/ 	.word	0xffffffff


	//   ....[1]....
        /*00e8*/ 	.word	0xffffffff


	//   ....[2]....
        /*00ec*/ 	.word	0xffffffff


	//   ....[3]....
        /*00f0*/ 	.word	0xffffffff


	//   ....[4]....
        /*00f4*/ 	.word	0xffffffff


	//   ....[5]....
        /*00f8*/ 	.word	0xffffffff


	//   ....[6]....
        /*00fc*/ 	.word	0xffffffff


	//   ....[7]....
        /*0100*/ 	.word	0xffffffff


	//----- nvinfo : EIATTR_COOP_GROUP_INSTR_OFFSETS
	.align		4
.L_44:
        /*0104*/ 	.byte	0x04, 0x28
        /*0106*/ 	.short	(.L_46 - .L_45)


	//   ....[0]....
.L_45:
        /*0108*/ 	.word	0x00000400


	//   ....[1]....
        /*010c*/ 	.word	0x000005b0


	//   ....[2]....
        /*0110*/ 	.word	0x00000650


	//   ....[3]....
        /*0114*/ 	.word	0x00001d20


	//   ....[4]....
        /*0118*/ 	.word	0x00001fe0


	//   ....[5]....
        /*011c*/ 	.word	0x000039c0


	//   ....[6]....
        /*0120*/ 	.word	0x00003d80


	//   ....[7]....
        /*0124*/ 	.word	0x00003f50


	//----- nvinfo : EIATTR_VRC_CTA_INIT_COUNT
	.align		4
.L_46:
        /*0128*/ 	.byte	0x02, 0x4a
        /*012a*/ 	.byte	0x80
	.zero		1


	//----- nvinfo : EIATTR_MBARRIER_INSTR_OFFSETS
	.align		4
        /*012c*/ 	.byte	0x04, 0x39
        /*012e*/ 	.short	(.L_48 - .L_47)


	//   ....[0]....
.L_47:
        /*0130*/ 	.word	0x000002f0
        /*0134*/ 	.word	0x000000ff
        /*0138*/ 	.word	0x00000000
        /*013c*/ 	.short	0x0100
        /*013e*/ 	.byte	0x05
	.zero		1


	//   ....[1]....
        /*0140*/ 	.word	0x00000300
        /*0144*/ 	.word	0x000000ff
        /*0148*/ 	.word	0x00000008
        /*014c*/ 	.short	0x0100
        /*014e*/ 	.byte	0x05
	.zero		1


	//   ....[2]....
        /*0150*/ 	.word	0x00000310
        /*0154*/ 	.word	0x000000ff
        /*0158*/ 	.word	0x00000010
        /*015c*/ 	.short	0x0100
        /*015e*/ 	.byte	0x05
	.zero		1


	//   ....[3]....
        /*0160*/ 	.word	0x00000320
        /*0164*/ 	.word	0x000000ff
        /*0168*/ 	.word	0x00000018
        /*016c*/ 	.short	0x0100
        /*016e*/ 	.byte	0x05
	.zero		1


	//   ....[4]....
        /*0170*/ 	.word	0x00000330
        /*0174*/ 	.word	0x000000ff
        /*0178*/ 	.word	0x00000020
        /*017c*/ 	.short	0x0100
        /*017e*/ 	.byte	0x05
	.zero		1


	//   ....[5]....
        /*0180*/ 	.word	0x00000340
        /*0184*/ 	.word	0x000000ff
        /*0188*/ 	.word	0x00000028
        /*018c*/ 	.short	0x0100
        /*018e*/ 	.byte	0x05
	.zero		1


	//   ....[6]....
        /*0190*/ 	.word	0x00000350
        /*0194*/ 	.word	0x000000ff
        /*0198*/ 	.word	0x00000030
        /*019c*/ 	.short	0x0100
        /*019e*/ 	.byte	0x05
	.zero		1


	//   ....[7]....
        /*01a0*/ 	.word	0x00000360
        /*01a4*/ 	.word	0x000000ff
        /*01a8*/ 	.word	0x00000038
        /*01ac*/ 	.short	0x0100
        /*01ae*/ 	.byte	0x05
	.zero		1


	//   ....[8]....
        /*01b0*/ 	.word	0x00000370
        /*01b4*/ 	.word	0x000000ff
        /*01b8*/ 	.word	0x00000040
        /*01bc*/ 	.short	0x0100
        /*01be*/ 	.byte	0x05
	.zero		1


	//   ....[9]....
        /*01c0*/ 	.word	0x00000380
        /*01c4*/ 	.word	0x000000ff
        /*01c8*/ 	.word	0x00000048
        /*01cc*/ 	.short	0x0100
        /*01ce*/ 	.byte	0x05
	.zero		1


	//   ....[10]....
        /*01d0*/ 	.word	0x00000390
        /*01d4*/ 	.word	0x000000ff
        /*01d8*/ 	.word	0x00000050
        /*01dc*/ 	.short	0x0100
        /*01de*/ 	.byte	0x05
	.zero		1


	//   ....[11]....
        /*01e0*/ 	.word	0x000003a0
        /*01e4*/ 	.word	0x000000ff
        /*01e8*/ 	.word	0x00000058
        /*01ec*/ 	.short	0x0100
        /*01ee*/ 	.byte	0x05
	.zero		1


	//   ....[12]....
        /*01f0*/ 	.word	0x00000520
        /*01f4*/ 	.word	0x000000ff
        /*01f8*/ 	.word	0x00000060
        /*01fc*/ 	.short	0x0100
        /*01fe*/ 	.byte	0x06
	.zero		1


	//   ....[13]....
        /*0200*/ 	.word	0x00000530
        /*0204*/ 	.word	0x000000ff
        /*0208*/ 	.word	0x00000068
        /*020c*/ 	.short	0x0100
        /*020e*/ 	.byte	0x06
	.zero		1


	//   ....[14]....
        /*0210*/ 	.word	0x00000540
        /*0214*/ 	.word	0x000000ff
        /*0218*/ 	.word	0x00000070
        /*021c*/ 	.short	0x0100
        /*021e*/ 	.byte	0x06
	.zero		1


	//   ....[15]....
        /*0220*/ 	.word	0x00000550
        /*0224*/ 	.word	0x000000ff
        /*0228*/ 	.word	0x00000078
        /*022c*/ 	.short	0x0100
        /*022e*/ 	.byte	0x06
	.zero		1


	//   ....[16]....
        /*0230*/ 	.word	0x00000a60
        /*0234*/ 	.word	0x000000ff
        /*0238*/ 	.word	0x00000030
        /*023c*/ 	.short	0x010a
        /*023e*/ 	.byte	0x06
	.zero		1


	//   ....[17]....
        /*0240*/ 	.word	0x00000c70
        /*0244*/ 	.word	0x000000ff
        /*0248*/ 	.word	0x00000030
        /*024c*/ 	.short	0x010a
        /*024e*/ 	.byte	0x19
	.zero		1


	//   ....[18]....
        /*0250*/ 	.word	0x00000dd0
        /*0254*/ 	.word	0x000000ff
        /*0258*/ 	.word	0x00000030
        /*025c*/ 	.short	0x010a
        /*025e*/ 	.byte	0x21
	.zero		1


	//   ....[19]....
        /*0260*/ 	.word	0x00001150
        /*0264*/ 	.word	0x000000ff
        /*0268*/ 	.word	0x00000030
        /*026c*/ 	.short	0x010a
        /*026e*/ 	.byte	0x04
	.zero		1


	//   ....[20]....
        /*0270*/ 	.word	0x00001730
        /*0274*/ 	.word	0x000000ff
        /*0278*/ 	.word	0x00000000
        /*027c*/ 	.short	0x010a
        /*027e*/ 	.byte	0x12
	.zero		1


	//   ....[21]....
        /*0280*/ 	.word	0x00001750
        /*0284*/ 	.word	0x000000ff
        /*0288*/ 	.word	0x00000070
        /*028c*/ 	.short	0x010a
        /*028e*/ 	.byte	0x11
	.zero		1


	//   ....[22]....
        /*0290*/ 	.word	0x000019a0
        /*0294*/ 	.word	0x000000ff
        /*0298*/ 	.word	0x00000000
        /*029c*/ 	.short	0x010a
        /*029e*/ 	.byte	0x10
	.zero		1


	//   ....[23]....
        /*02a0*/ 	.word	0x00001b00
        /*02a4*/ 	.word	0x000000ff
        /*02a8*/ 	.word	0x00000000
        /*02ac*/ 	.short	0x010a
        /*02ae*/ 	.byte	0x1a
	.zero		1


	//   ....[24]....
        /*02b0*/ 	.word	0x00001cb0
        /*02b4*/ 	.word	0x00000002
        /*02b8*/ 	.word	0x00000070
        /*02bc*/ 	.short	0x010a
        /*02be*/ 	.byte	0xff
	.zero		1


	//   ....[25]....
        /*02c0*/ 	.word	0x00002610
        /*02c4*/ 	.word	0x00000002
        /*02c8*/ 	.word	0x00000060
        /*02cc*/ 	.short	0x010a
        /*02ce*/ 	.byte	0xff
	.zero		1


	//   ....[26]....
        /*02d0*/ 	.word	0x00003be0
        /*02d4*/ 	.word	0x00000002
        /*02d8*/ 	.word	0x00000070
        /*02dc*/ 	.short	0x0101
        /*02de*/ 	.byte	0xff
	.zero		1


	//   ....[27]....
        /*02e0*/ 	.word	0x00003fb0
        /*02e4*/ 	.word	0x00000002
        /*02e8*/ 	.word	0x00000030
        /*02ec*/ 	.short	0x010a
        /*02ee*/ 	.byte	0xff
	.zero		1


	//   ....[28]....
        /*02f0*/ 	.word	0x00004030
        /*02f4*/ 	.word	0x00000002
        /*02f8*/ 	.word	0x00000030
        /*02fc*/ 	.short	0x010a
        /*02fe*/ 	.byte	0xff
	.zero		1


	//   ....[29]....
        /*0300*/ 	.word	0x000040b0
        /*0304*/ 	.word	0x00000002
        /*0308*/ 	.word	0x00000070
        /*030c*/ 	.short	0x010a
        /*030e*/ 	.byte	0xff
	.zero		1


	//   ....[30]....
        /*0310*/ 	.word	0x00004130
        /*0314*/ 	.word	0x00000002
        /*0318*/ 	.word	0x00000000
        /*031c*/ 	.short	0x010a
        /*031e*/ 	.byte	0xff
	.zero		1


	//   ....[31]....
        /*0320*/ 	.word	0x00004190
        /*0324*/ 	.word	0x00000002
        /*0328*/ 	.word	0x00000070
        /*032c*/ 	.short	0x010a
        /*032e*/ 	.byte	0xff
	.zero		1


	//   ....[32]....
        /*0330*/ 	.word	0x000041f0
        /*0334*/ 	.word	0x00000002
        /*0338*/ 	.word	0x00000060
        /*033c*/ 	.short	0x010a
        /*033e*/ 	.byte	0xff
	.zero		1


	//----- nvinfo : EIATTR_NUM_MBARRIERS
	.align		4
.L_48:
        /*0340*/ 	.byte	0x03, 0x38
        /*0342*/ 	.short	0x0010


	//----- nvinfo : EIATTR_EXIT_INSTR_OFFSETS
	.align		4
        /*0344*/ 	.byte	0x04, 0x1c
        /*0346*/ 	.short	(.L_50 - .L_49)


	//   ....[0]....
.L_49:
        /*0348*/ 	.word	0x00001ce0


	//   ....[1]....
        /*034c*/ 	.word	0x00003f70


	//----- nvinfo : EIATTR_REQNTID
	.align		4
.L_50:
        /*0350*/ 	.byte	0x04, 0x10
        /*0352*/ 	.short	(.L_52 - .L_51)
.L_51:
        /*0354*/ 	.word	0x000000c0
        /*0358*/ 	.word	0x00000001
        /*035c*/ 	.word	0x00000001


	//----- nvinfo : EIATTR_CRS_STACK_SIZE
	.align		4
.L_52:
        /*0360*/ 	.byte	0x04, 0x1e
        /*0362*/ 	.short	(.L_54 - .L_53)
.L_53:
        /*0364*/ 	.word	0x00000000


	//----- nvinfo : EIATTR_CBANK_PARAM_SIZE
	.align		4
.L_54:
        /*0368*/ 	.byte	0x03, 0x19
        /*036a*/ 	.short	0x02ec


	//----- nvinfo : EIATTR_PARAM_CBANK
	.align		4
        /*036c*/ 	.byte	0x04, 0x0a
        /*036e*/ 	.short	(.L_56 - .L_55)
	.align		4
.L_55:
        /*0370*/ 	.word	index@(.nv.constant0.kernel_cutlass_kernel_cudnngemm_amaxdense_blockscaled_gemm_persistent_amaxSm100BlockScaledPersistentDenseGemmKernel_object_at__TiledMMA_ThrLayoutVMNK11110000_PermutationMNK____MMAAtom_Thr_0)
        /*0374*/ 	.short	0x0380
        /*0376*/ 	.short	0x02ec


	//----- nvinfo : EIATTR_SW_WAR
	.align		4
.L_56:
        /*0378*/ 	.byte	0x04, 0x36
        /*037a*/ 	.short	(.L_58 - .L_57)
.L_57:
        /*037c*/ 	.word	0x00000008
.L_58:


//--------------------- .nv.compat                --------------------------
	.section	.nv.compat,"",@"SHT_CUDA_COMPAT_INFO"
	.align	4
        /*0000*/ 	.byte	0x02, 0x02, 0x02, 0x00, 0x02, 0x05, 0x05, 0x00, 0x02, 0x03, 0x01, 0x00, 0x02, 0x06, 0x01, 0x00


//--------------------- .nv.callgraph             --------------------------
	.section	.nv.callgraph,"",@"SHT_CUDA_CALLGRAPH"
	.align	4
	.sectionentsize	8
	.align		4
        /*0000*/ 	.word	0x00000000
	.align		4
        /*0004*/ 	.word	0xffffffff
	.align		4
        /*0008*/ 	.word	0x00000000
	.align		4
        /*000c*/ 	.word	0xfffffffe
	.align		4
        /*0010*/ 	.word	0x00000000
	.align		4
        /*0014*/ 	.word	0xfffffffd
	.align		4
        /*0018*/ 	.word	0x00000000
	.align		4
        /*001c*/ 	.word	0xfffffffc


//--------------------- .text.kernel_cutlass_kernel_cudnngemm_amaxdense_blockscaled_gemm_persistent_amaxSm100BlockScaledPersistentDenseGemmKernel_object_at__TiledMMA_ThrLayoutVMNK11110000_PermutationMNK____MMAAtom_Thr_0 --------------------------
	.section	.text.kernel_cutlass_kernel_cudnngemm_amaxdense_blockscaled_gemm_persistent_amaxSm100BlockScaledPersistentDenseGemmKernel_object_at__TiledMMA_ThrLayoutVMNK11110000_PermutationMNK____MMAAtom_Thr_0,"ax",@progbits
	.align	128
        .global         kernel_cutlass_kernel_cudnngemm_amaxdense_blockscaled_gemm_persistent_amaxSm100BlockScaledPersistentDenseGemmKernel_object_at__TiledMMA_ThrLayoutVMNK11110000_PermutationMNK____MMAAtom_Thr_0
        .type           kernel_cutlass_kernel_cudnngemm_amaxdense_blockscaled_gemm_persistent_amaxSm100BlockScaledPersistentDenseGemmKernel_object_at__TiledMMA_ThrLayoutVMNK11110000_PermutationMNK____MMAAtom_Thr_0,@function
        .size           kernel_cutlass_kernel_cudnngemm_amaxdense_blockscaled_gemm_persistent_amaxSm100BlockScaledPersistentDenseGemmKernel_object_at__TiledMMA_ThrLayoutVMNK11110000_PermutationMNK____MMAAtom_Thr_0,(.L_x_64 - kernel_cutlass_kernel_cudnngemm_amaxdense_blockscaled_gemm_persistent_amaxSm100BlockScaledPersistentDenseGemmKernel_object_at__TiledMMA_ThrLayoutVMNK11110000_PermutationMNK____MMAAtom_Thr_0)
        .other          kernel_cutlass_kernel_cudnngemm_amaxdense_blockscaled_gemm_persistent_amaxSm100BlockScaledPersistentDenseGemmKernel_object_at__TiledMMA_ThrLayoutVMNK11110000_PermutationMNK____MMAAtom_Thr_0,@"STO_CUDA_ENTRY STV_DEFAULT"
kernel_cutlass_kernel_cudnngemm_amaxdense_blockscaled_gemm_persistent_amaxSm100BlockScaledPersistentDenseGemmKernel_object_at__TiledMMA_ThrLayoutVMNK11110000_PermutationMNK____MMAAtom_Thr_0:
.text.kernel_cutlass_kernel_cudnngemm_amaxdense_blockscaled_gemm_persistent_amaxSm100BlockScaledPersistentDenseGemmKernel_object_at__TiledMMA_ThrLayoutVMNK11110000_PermutationMNK____MMAAtom_Thr_0:
[----:B------:R-:W1:Y:S01]  /*0000*/  LDC R1, c[0x0][0x37c] ;  /* 0x0000df00ff017b82 */ /* 0x000e620000000800 */
[----:B------:R-:W2:Y:S07]  /*0010*/  S2R R0, SR_TID.X ;  /* 0x0000000000007919 */ /* 0x000eae0000002100 */
[----:B------:R-:W3:Y:S01]  /*0020*/  S2UR UR12, SR_CgaCtaId ;  /* 0x00000000000c79c3 */ /* 0x000ee20000008800 */
[----:B------:R-:W4:Y:S01]  /*0030*/  LDCU.U8 UR7, c[0x0][0x382] ;  /* 0x00007040ff0777ac */ /* 0x000f220008000000 */
[----:B------:R-:W5:Y:S01]  /*0040*/  LDCU.U8 UR4, c[0x0][0x381] ;  /* 0x00007020ff0477ac */ /* 0x000f620008000000 */
[----:B------:R-:W2:Y:S01]  /*0050*/  LDCU UR5, c[0x0][0x36c] ;  /* 0x00006d80ff0577ac */ /* 0x000ea20008000800 */
[----:B----4-:R-:W-:-:S02]  /*0060*/  ULOP3.LUT UR7, UR7, 0x1, URZ, 0xc0, !UPT ;  /* 0x0000000107077892 */ /* 0x010fc4000f8ec0ff */
[----:B-----5:R-:W-:Y:S02]  /*0070*/  ULOP3.LUT UR4, UR4, 0x1, URZ, 0xc0, !UPT ;  /* 0x0000000104047892 */ /* 0x020fe4000f8ec0ff */
[----:B---3--:R-:W-:Y:S02]  /*0080*/  ULEA.HI UR6, UR12, UR12, URZ, 0x1 ;  /* 0x0000000c0c067291 */ /* 0x008fe4000f8f08ff */
[----:B--2---:R-:W-:Y:S02]  /*0090*/  UISETP.EQ.U32.AND UP4, UPT, UR5, 0x1, UPT ;  /* 0x000000010500788c */ /* 0x004fe4000bf82070 */
[----:B------:R-:W-:Y:S01]  /*00a0*/  ULOP3.LUT UR6, UR6, 0xfffffffe, URZ, 0xc0, !UPT ;  /* 0xfffffffe06067892 */ /* 0x000fe2000f8ec0ff */
[----:B------:R-:W-:Y:S01]  /*00b0*/  SHF.R.U32.HI R7, RZ, 0x5, R0 ;  /* 0x00000005ff077819 */ /* 0x000fe20000011600 */
[----:B------:R-:W-:Y:S02]  /*00c0*/  UISETP.NE.U32.AND UP6, UPT, UR7, 0x1, UPT ;  /* 0x000000010700788c */ /* 0x000fe4000bfc5070 */
[----:B------:R-:W-:Y:S01]  /*00d0*/  UIADD3 UR28, UPT, UPT, -UR6, UR12, URZ ;  /* 0x0000000c061c7290 */ /* 0x000fe2000fffe1ff */
[C---:B------:R-:W-:Y:S01]  /*00e0*/  ISETP.NE.AND P1, PT, R7.reuse, 0x5, PT ;  /* 0x000000050700780c */ /* 0x040fe20003f25270 */
[----:B------:R-:W-:Y:S01]  /*00f0*/  UISETP.NE.U32.AND UP5, UPT, UR4, 0x1, UPT ;  /* 0x000000010400788c */ /* 0x000fe2000bfa5070 */
[----:B------:R-:W-:-:S11]  /*0100*/  ISETP.NE.AND P0, PT, R7, RZ, PT ;  /* 0x000000ff0700720c */ /* 0x000fd60003f05270 */
[----:B-1----:R-:W-:Y:S05]  /*0110*/  @P1 BRA `(.L_x_0) ;  /* 0x0000000000441947 */ /* 0x002fea0003800000 */
[----:B------:R-:W1:Y:S02]  /*0120*/  LDCU.64 UR4, c[0x0][0x348] ;  /* 0x00006900ff0477ac */ /* 0x000e640008000a00 */
[----:B-1----:R-:W-:Y:S02]  /*0130*/  UIADD3 UR14, UP0, UPT, UR4, 0x40, URZ ;  /* 0x00000040040e7890 */ /* 0x002fe4000ff1e0ff */
[----:B------:R-:W-:Y:S02]  /*0140*/  UIADD3 UR10, UP3, UPT, UR4, 0xc0, URZ ;  /* 0x000000c0040a7890 */ /* 0x000fe4000ff7e0ff */
[----:B------:R-:W-:Y:S02]  /*0150*/  UIADD3 UR8, UP2, UPT, UR4, 0x140, URZ ;  /* 0x0000014004087890 */ /* 0x000fe4000ff5e0ff */
[----:B------:R-:W-:Y:S02]  /*0160*/  UIADD3 UR6, UP1, UPT, UR4, 0x1c0, URZ ;  /* 0x000001c004067890 */ /* 0x000fe4000ff3e0ff */
[----:B------:R-:W-:-:S02]  /*0170*/  UIADD3.X UR15, UPT, UPT, URZ, UR5, URZ, UP0, !UPT ;  /* 0x00000005ff0f7290 */ /* 0x000fc400087fe4ff */
[----:B------:R-:W-:Y:S02]  /*0180*/  UIADD3 UR4, UP0, UPT, UR4, 0x240, URZ ;  /* 0x0000024004047890 */ /* 0x000fe4000ff1e0ff */
[----:B------:R-:W-:Y:S02]  /*0190*/  UIADD3.X UR11, UPT, UPT, URZ, UR5, URZ, UP3, !UPT ;  /* 0x00000005ff0b7290 */ /* 0x000fe40009ffe4ff */
[----:B------:R-:W-:Y:S02]  /*01a0*/  UIADD3.X UR9, UPT, UPT, URZ, UR5, URZ, UP2, !UPT ;  /* 0x00000005ff097290 */ /* 0x000fe400097fe4ff */
[----:B------:R-:W-:Y:S01]  /*01b0*/  UIADD3.X UR7, UPT, UPT, URZ, UR5, URZ, UP1, !UPT ;  /* 0x00000005ff077290 */ /* 0x000fe20008ffe4ff */
[----:B------:R1:W-:Y:S01]  /*01c0*/  UTMACCTL.PF [UR14] ;  /* 0x000000000e0079b9 */ /* 0x0003e20008040000 */
[----:B------:R-:W-:-:S03]  /*01d0*/  UIADD3.X UR5, UPT, UPT, URZ, UR5, URZ, UP0, !UPT ;  /* 0x00000005ff057290 */ /* 0x000fc600087fe4ff */
[----:B------:R1:W-:Y:S02]  /*01e0*/  UTMACCTL.PF [UR10] ;  /* 0x000000000a0079b9 */ /* 0x0003e40008040000 */
[----:B------:R1:W-:Y:S02]  /*01f0*/  UTMACCTL.PF [UR8] ;  /* 0x00000000080079b9 */ /* 0x0003e40008040000 */
[----:B------:R1:W-:Y:S02]  /*0200*/  UTMACCTL.PF [UR6] ;  /* 0x00000000060079b9 */ /* 0x0003e40008040000 */
[----:B------:R1:W-:Y:S02]  /*0210*/  UTMACCTL.PF [UR4] ;  /* 0x00000000040079b9 */ /* 0x0003e40008040000 */
[----:B-1----:R-:W-:Y:S01]  /*0220*/  NOP ;  /* 0x0000000000007918 */ /* 0x002fe20000000000 */
.L_x_0:
[----:B------:R-:W-:Y:S05]  /*0230*/  @P0 BRA `(.L_x_1) ;  /* 0x0000000000600947 */ /* 0x000fea0003800000 */
[----:B------:R-:W-:Y:S01]  /*0240*/  UMOV UR5, 0x400 ;  /* 0x0000040000057882 */ /* 0x000fe20000000000 */
[----:B------:R-:W-:Y:S01]  /*0250*/  UMOV UR6, 0x1 ;  /* 0x0000000100067882 */ /* 0x000fe20000000000 */
[----:B------:R-:W-:Y:S02]  /*0260*/  ULEA UR5, UR12, UR5, 0x18 ;  /* 0x000000050c057291 */ /* 0x000fe4000f8ec0ff */
[----:B------:R-:W-:-:S04]  /*0270*/  UIADD3 UR6, UPT, UPT, -UR6, 0x100000, URZ ;  /* 0x0010000006067890 */ /* 0x000fc8000fffe1ff */
[----:B------:R-:W-:Y:S02]  /*0280*/  USHF.L.U32 UR7, UR6, 0xb, URZ ;  /* 0x0000000b06077899 */ /* 0x000fe400080006ff */
[----:B------:R-:W-:Y:S01]  /*0290*/  USHF.L.U32 UR6, UR6, 0x1, URZ ;  /* 0x0000000106067899 */ /* 0x000fe200080006ff */
[----:B------:R-:W-:Y:S02]  /*02a0*/  UMOV UR4, 0x2 ;  /* 0x0000000200047882 */ /* 0x000fe40000000000 */
[----:B------:R-:W-:-:S04]  /*02b0*/  UIADD3 UR8, UPT, UPT, -UR4, 0x100000, URZ ;  /* 0x0010000004087890 */ /* 0x000fc8000fffe1ff */
[----:B------:R-:W-:Y:S02]  /*02c0*/  USHF.L.U32 UR9, UR8, 0xb, URZ ;  /* 0x0000000b08097899 */ /* 0x000fe400080006ff */
[----:B------:R-:W-:Y:S01]  /*02d0*/  USHF.L.U32 UR8, UR8, 0x1, URZ ;  /* 0x0000000108087899 */ /* 0x000fe200080006ff */
[----:B------:R-:W1:Y:S02]  /*02e0*/  FENCE.VIEW.ASYNC.S ;  /* 0x00000000000073c6 */ /* 0x000e640000000000 */
[----:B-1----:R1:W2:Y:S01]  /*02f0*/  SYNCS.EXCH.64 URZ, [UR5], UR6 ;  /* 0x0000000605ff75b2 */ /* 0x0022a20008000100 */
[----:B------:R1:W3:Y:S01]  /*0300*/  SYNCS.EXCH.64 URZ, [UR5+0x8], UR6 ;  /* 0x0000080605ff75b2 */ /* 0x0002e20008000100 */
[----:B------:R1:W4:Y:S01]  /*0310*/  SYNCS.EXCH.64 URZ, [UR5+0x10], UR6 ;  /* 0x0000100605ff75b2 */ /* 0x0003220008000100 */
[----:B------:R1:W5:Y:S01]  /*0320*/  SYNCS.EXCH.64 URZ, [UR5+0x18], UR6 ;  /* 0x0000180605ff75b2 */ /* 0x0003620008000100 */
[----:B------:R1:W1:Y:S01]  /*0330*/  SYNCS.EXCH.64 URZ, [UR5+0x20], UR6 ;  /* 0x0000200605ff75b2 */ /* 0x0002620008000100 */
[----:B------:R1:W1:Y:S04]  /*0340*/  SYNCS.EXCH.64 URZ, [UR5+0x28], UR6 ;  /* 0x0000280605ff75b2 */ /* 0x0002680008000100 */
[----:B------:R1:W1:Y:S01]  /*0350*/  SYNCS.EXCH.64 URZ, [UR5+0x30], UR8 ;  /* 0x0000300805ff75b2 */ /* 0x0002620008000100 */
[----:B------:R1:W1:Y:S01]  /*0360*/  SYNCS.EXCH.64 URZ, [UR5+0x38], UR8 ;  /* 0x0000380805ff75b2 */ /* 0x0002620008000100 */
[----:B------:R1:W1:Y:S01]  /*0370*/  SYNCS.EXCH.64 URZ, [UR5+0x40], UR8 ;  /* 0x0000400805ff75b2 */ /* 0x0002620008000100 */
[----:B------:R1:W1:Y:S01]  /*0380*/  SYNCS.EXCH.64 URZ, [UR5+0x48], UR8 ;  /* 0x0000480805ff75b2 */ /* 0x0002620008000100 */
[----:B------:R1:W1:Y:S01]  /*0390*/  SYNCS.EXCH.64 URZ, [UR5+0x50], UR8 ;  /* 0x0000500805ff75b2 */ /* 0x0002620008000100 */
[----:B------:R1:W1:Y:S01]  /*03a0*/  SYNCS.EXCH.64 URZ, [UR5+0x58], UR8 ;  /* 0x0000580805ff75b2 */ /* 0x0002620008000100 */
[----:B------:R-:W-:Y:S01]  /*03b0*/  NOP ;  /* 0x0000000000007918 */ /* 0x000fe20000000000 */
.L_x_1:
[----:B------:R-:W-:Y:S01]  /*03c0*/  NOP ;  /* 0x0000000000007918 */ /* 0x000fe20000000000 */
[----:B------:R-:W-:Y:S05]  /*03d0*/  BRA.U !UP4, `(.L_x_2) ;  /* 0x000000010c087547 */ /* 0x000fea000b800000 */
[----:B-12345:R-:W-:Y:S01]  /*03e0*/  UCGABAR_ARV ;  /* 0x00000000000079c7 */ /* 0x03efe20008000000 */
[----:B------:R-:W-:Y:S05]  /*03f0*/  BRA `(.L_x_3) ;  /* 0x0000000000047947 */ /* 0x000fea0003800000 */
.L_x_2:
[----:B-12345:R-:W-:Y:S01]  /*0400*/  NOP ;  /* 0x0000000000007918 */ /* 0x03efe20000000000 */
.L_x_3:
[----:B------:R-:W-:Y:S05]  /*0410*/  BRA.U !UP4, `(.L_x_4) ;  /* 0x000000010c0c7547 */ /* 0x000fea000b800000 */
[----:B------:R-:W-:Y:S01]  /*0420*/  UCGABAR_WAIT ;  /* 0x0000000000007dc7 */ /* 0x000fe20008000000 */
[----:B------:R-:W-:Y:S01]  /*0430*/  CCTL.IVALL ;  /* 0x00000000ff00798f */ /* 0x000fe20002000000 */
[----:B------:R-:W-:Y:S05]  /*0440*/  BRA `(.L_x_5) ;  /* 0x0000000000047947 */ /* 0x000fea0003800000 */
.L_x_4:
[----:B------:R-:W-:Y:S06]  /*0450*/  BAR.SYNC.DEFER_BLOCKING 0x0 ;  /* 0x0000000000007b1d */ /* 0x000fec0000010000 */
.L_x_5:
[----:B------:R-:W-:Y:S05]  /*0460*/  @P0 BRA `(.L_x_6) ;  /* 0x0000000000400947 */ /* 0x000fea0003800000 */
[----:B------:R-:W-:Y:S01]  /*0470*/  UMOV UR6, 0x400 ;  /* 0x0000040000067882 */ /* 0x000fe20000000000 */
[----:B------:R-:W-:Y:S01]  /*0480*/  UMOV UR5, 0x1 ;  /* 0x0000000100057882 */ /* 0x000fe20000000000 */
[----:B------:R-:W-:Y:S01]  /*0490*/  UMOV UR4, 0x4 ;  /* 0x0000000400047882 */ /* 0x000fe20000000000 */
[----:B------:R-:W-:Y:S02]  /*04a0*/  ULEA UR6, UR12, UR6, 0x18 ;  /* 0x000000060c067291 */ /* 0x000fe4000f8ec0ff */
[----:B------:R-:W-:-:S04]  /*04b0*/  UIADD3 UR8, UPT, UPT, -UR5, 0x100000, URZ ;  /* 0x0010000005087890 */ /* 0x000fc8000fffe1ff */
[----:B------:R-:W-:Y:S02]  /*04c0*/  USHF.L.U32 UR9, UR8, 0xb, URZ ;  /* 0x0000000b08097899 */ /* 0x000fe400080006ff */
[----:B------:R-:W-:Y:S02]  /*04d0*/  USHF.L.U32 UR8, UR8, 0x1, URZ ;  /* 0x0000000108087899 */ /* 0x000fe400080006ff */
[----:B------:R-:W-:-:S04]  /*04e0*/  UIADD3 UR4, UPT, UPT, -UR4, 0x100000, URZ ;  /* 0x0010000004047890 */ /* 0x000fc8000fffe1ff */
[----:B------:R-:W-:Y:S02]  /*04f0*/  USHF.L.U32 UR5, UR4, 0xb, URZ ;  /* 0x0000000b04057899 */ /* 0x000fe400080006ff */
[----:B------:R-:W-:Y:S01]  /*0500*/  USHF.L.U32 UR4, UR4, 0x1, URZ ;  /* 0x0000000104047899 */ /* 0x000fe200080006ff */
[----:B------:R-:W1:Y:S03]  /*0510*/  FENCE.VIEW.ASYNC.S ;  /* 0x00000000000073c6 */ /* 0x000e660000000000 */
[----:B-1----:R1:W2:Y:S01]  /*0520*/  SYNCS.EXCH.64 URZ, [UR6+0x60], UR8 ;  /* 0x0000600806ff75b2 */ /* 0x0022a20008000100 */
[----:B------:R1:W3:Y:S07]  /*0530*/  SYNCS.EXCH.64 URZ, [UR6+0x68], UR8 ;  /* 0x0000680806ff75b2 */ /* 0x0002ee0008000100 */
[----:B------:R1:W4:Y:S01]  /*0540*/  SYNCS.EXCH.64 URZ, [UR6+0x70], UR4 ;  /* 0x0000700406ff75b2 */ /* 0x0003220008000100 */
[----:B------:R1:W5:Y:S01]  /*0550*/  SYNCS.EXCH.64 URZ, [UR6+0x78], UR4 ;  /* 0x0000780406ff75b2 */ /* 0x0003620008000100 */
[----:B------:R-:W-:Y:S01]  /*0560*/  NOP ;  /* 0x0000000000007918 */ /* 0x000fe20000000000 */
.L_x_6:
[----:B------:R-:W-:Y:S01]  /*0570*/  NOP ;  /* 0x0000000000007918 */ /* 0x000fe20000000000 */
[----:B------:R-:W-:Y:S05]  /*0580*/  BRA.U !UP4, `(.L_x_7) ;  /* 0x000000010c087547 */ /* 0x000fea000b800000 */
[----:B--2345:R-:W-:Y:S01]  /*0590*/  UCGABAR_ARV ;  /* 0x00000000000079c7 */ /* 0x03cfe20008000000 */
[----:B------:R-:W-:Y:S05]  /*05a0*/  BRA `(.L_x_8) ;  /* 0x0000000000047947 */ /* 0x000fea0003800000 */
.L_x_7:
[----:B--2345:R-:W-:Y:S01]  /*05b0*/  NOP ;  /* 0x0000000000007918 */ /* 0x03cfe20000000000 */
.L_x_8:
[----:B------:R-:W-:Y:S05]  /*05c0*/  BRA.U !UP4, `(.L_x_9) ;  /* 0x000000010c0c7547 */ /* 0x000fea000b800000 */
[----:B------:R-:W-:Y:S01]  /*05d0*/  UCGABAR_WAIT ;  /* 0x0000000000007dc7 */ /* 0x000fe20008000000 */
[----:B------:R-:W-:Y:S01]  /*05e0*/  CCTL.IVALL ;  /* 0x00000000ff00798f */ /* 0x000fe20002000000 */
[----:B------:R-:W-:Y:S05]  /*05f0*/  BRA `(.L_x_10) ;  /* 0x0000000000047947 */ /* 0x000fea0003800000 */
.L_x_9:
[----:B------:R-:W-:Y:S06]  /*0600*/  BAR.SYNC.DEFER_BLOCKING 0x0 ;  /* 0x0000000000007b1d */ /* 0x000fec0000010000 */
.L_x_10:
[----:B------:R-:W-:Y:S01]  /*0610*/  NOP ;  /* 0x0000000000007918 */ /* 0x000fe20000000000 */
[----:B------:R-:W-:Y:S05]  /*0620*/  BRA.U !UP4, `(.L_x_11) ;  /* 0x000000010c087547 */ /* 0x000fea000b800000 */
[----:B------:R-:W-:Y:S01]  /*0630*/  UCGABAR_ARV ;  /* 0x00000000000079c7 */ /* 0x000fe20008000000 */
[----:B------:R-:W-:Y:S05]  /*0640*/  BRA `(.L_x_12) ;  /* 0x0000000000047947 */ /* 0x000fea0003800000 */
.L_x_11:
[----:B------:R-:W-:Y:S01]  /*0650*/  NOP ;  /* 0x0000000000007918 */ /* 0x000fe20000000000 */
.L_x_12:
[----:B------:R-:W-:Y:S05]  /*0660*/  BRA.U !UP4, `(.L_x_13) ;  /* 0x000000010c0c7547 */ /* 0x000fea000b800000 */
[----:B------:R-:W-:Y:S01]  /*0670*/  UCGABAR_WAIT ;  /* 0x0000000000007dc7 */ /* 0x000fe20008000000 */
[----:B------:R-:W-:Y:S01]  /*0680*/  CCTL.IVALL ;  /* 0x00000000ff00798f */ /* 0x000fe20002000000 */
[----:B------:R-:W-:Y:S05]  /*0690*/  BRA `(.L_x_14) ;  /* 0x0000000000047947 */ /* 0x000fea0003800000 */
.L_x_13:
[----:B------:R-:W-:Y:S06]  /*06a0*/  BAR.SYNC.DEFER_BLOCKING 0x0 ;  /* 0x0000000000007b1d */ /* 0x000fec0000010000 */
.L_x_14:
[----:B------:R-:W2:Y:S01]  /*06b0*/  LDCU.U8 UR23, c[0x0][0x650] ;  /* 0x0000ca00ff1777ac */ /* 0x000ea20008000000 */
[----:B------:R-:W3:Y:S01]  /*06c0*/  LDCU.U8 UR22, c[0x0][0x651] ;  /* 0x0000ca20ff1677ac */ /* 0x000ee20008000000 */
[----:B------:R-:W4:Y:S01]  /*06d0*/  LDCU.U8 UR21, c[0x0][0x65c] ;  /* 0x0000cb80ff1577ac */ /* 0x000f220008000000 */
[----:B------:R-:W5:Y:S01]  /*06e0*/  LDCU.U8 UR15, c[0x0][0x668] ;  /* 0x0000cd00ff0f77ac */ /* 0x000f620008000000 */
[----:B------:R-:W1:Y:S01]  /*06f0*/  LDCU.U8 UR14, c[0x0][0x669] ;  /* 0x0000cd20ff0e77ac */ /* 0x000e620008000000 */
[----:B------:R-:W1:Y:S01]  /*0700*/  LDCU.U8 UR13, c[0x0][0x65d] ;  /* 0x0000cba0ff0d77ac */ /* 0x000e620008000000 */
[----:B------:R-:W-:Y:S05]  /*0710*/  @P1 BRA `(.L_x_15) ;  /* 0x0000000800a01947 */ /* 0x000fea0003800000 */
[----:B------:R-:W5:Y:S01]  /*0720*/  S2UR UR38, SR_CTAID.Z ;  /* 0x00000000002679c3 */ /* 0x000f620000002700 */
[----:B------:R-:W-:Y:S01]  /*0730*/  UMOV UR37, 0x1 ;  /* 0x0000000100257882 */ /* 0x000fe20000000000 */
[----:B------:R-:W-:Y:S01]  /*0740*/  UMOV UR36, URZ ;  /* 0x000000ff00247c82 */ /* 0x000fe20008000000 */
[----:B-----5:R-:W-:-:S09]  /*0750*/  UISETP.GT.U32.AND UP0, UPT, UR38, 0x1ff, UPT ;  /* 0x000001ff2600788c */ /* 0x020fd2000bf04070 */
[----:B------:R-:W-:Y:S05]  /*0760*/  BRA.U UP0, `(.L_x_16) ;  /* 0x0000000900107547 */ /* 0x000fea000b800000 */
[----:B-1----:R-:W1:Y:S01]  /*0770*/  LDCU.64 UR6, c[0x0][0x648] ;  /* 0x0000c900ff0677ac */ /* 0x002e620008000a00 */
[----:B------:R-:W5:Y:S01]  /*0780*/  S2UR UR30, SR_CgaCtaId ;  /* 0x00000000001e79c3 */ /* 0x000f620000008800 */
[----:B------:R-:W4:Y:S01]  /*0790*/  LDCU UR8, c[0x0][0x658] ;  /* 0x0000cb00ff0877ac */ /* 0x000f220008000800 */
[----:B------:R-:W-:-:S06]  /*07a0*/  UMOV UR16, 0x400 ;  /* 0x0000040000107882 */ /* 0x000fcc0000000000 */
[----:B------:R-:W3:Y:S01]  /*07b0*/  S2UR UR32, SR_CTAID.X ;  /* 0x00000000002079c3 */ /* 0x000ee20000002500 */
[----:B------:R-:W2:Y:S01]  /*07c0*/  LDCU.64 UR48, c[0x0][0x348] ;  /* 0x00006900ff3077ac */ /* 0x000ea20008000a00 */
[----:B------:R-:W-:Y:S01]  /*07d0*/  UMOV UR36, URZ ;  /* 0x000000ff00247c82 */ /* 0x000fe20008000000 */
[----:B------:R-:W-:Y:S01]  /*07e0*/  UMOV UR37, 0x1 ;  /* 0x0000000100257882 */ /* 0x000fe20000000000 */
[----:B-1----:R-:W-:-:S04]  /*07f0*/  UIMAD.WIDE.U32 UR4, UR38, UR7, URZ ;  /* 0x00000007260472a5 */ /* 0x002fc8000f8e00ff */
[----:B------:R-:W-:Y:S02]  /*0800*/  UIADD3 UR4, UPT, UPT, -UR5, UR38, URZ ;  /* 0x0000002605047290 */ /* 0x000fe4000fffe1ff */
[----:B-----5:R-:W-:Y:S02]  /*0810*/  ULEA UR30, UR30, UR16, 0x18 ;  /* 0x000000101e1e7291 */ /* 0x020fe4000f8ec0ff */
[----:B--2---:R-:W-:-:S04]  /*0820*/  USHF.R.U32.HI UR4, URZ, UR23, UR4 ;  /* 0x00000017ff047299 */ /* 0x004fc80008011604 */
[----:B------:R-:W-:-:S04]  /*0830*/  UIADD3 UR4, UPT, UPT, UR5, UR4, URZ ;  /* 0x0000000405047290 */ /* 0x000fc8000fffe0ff */
[----:B---3--:R-:W-:-:S04]  /*0840*/  USHF.R.U32.HI UR4, URZ, UR22, UR4 ;  /* 0x00000016ff047299 */ /* 0x008fc80008011604 */
[----:B------:R-:W-:-:S04]  /*0850*/  UIADD3 UR4, UPT, UPT, -UR4, URZ, URZ ;  /* 0x000000ff04047290 */ /* 0x000fc8000fffe1ff */
[----:B------:R-:W-:-:S04]  /*0860*/  UIMAD UR6, UR4, UR6, UR38 ;  /* 0x00000006040672a4 */ /* 0x000fc8000f8e0226 */
[----:B----4-:R-:W-:-:S03]  /*0870*/  UIMAD.WIDE.U32 UR8, UR6, UR8, URZ ;  /* 0x00000008060872a5 */ /* 0x010fc6000f8e00ff */
[----:B------:R-:W1:Y:S04]  /*0880*/  LDCU.64 UR4, c[0x0][0x660] ;  /* 0x0000cc00ff0477ac */ /* 0x000e680008000a00 */
[----:B------:R-:W-:Y:S02]  /*0890*/  UMOV UR7, UR9 ;  /* 0x0000000900077c82 */ /* 0x000fe40008000000 */
[----:B------:R-:W-:Y:S02]  /*08a0*/  UIADD3 UR12, UPT, UPT, UR6, -UR7, URZ ;  /* 0x80000007060c7290 */ /* 0x000fe4000fffe0ff */
[----:B------:R-:W2:Y:S02]  /*08b0*/  LDCU UR9, c[0x0][0x374] ;  /* 0x00006e80ff0977ac */ /* 0x000ea40008000800 */
[----:B------:R-:W-:Y:S01]  /*08c0*/  USHF.R.U32.HI UR12, URZ, UR21, UR12 ;  /* 0x00000015ff0c7299 */ /* 0x000fe2000801160c */
[----:B------:R-:W2:Y:S03]  /*08d0*/  LDCU UR8, c[0x0][0x370] ;  /* 0x00006e00ff0877ac */ /* 0x000ea60008000800 */
[----:B------:R-:W-:Y:S01]  /*08e0*/  UIADD3 UR12, UPT, UPT, UR7, UR12, URZ ;  /* 0x0000000c070c7290 */ /* 0x000fe2000fffe0ff */
[----:B------:R-:W3:Y:S03]  /*08f0*/  LDCU UR7, c[0x0][0x378] ;  /* 0x00006f00ff0777ac */ /* 0x000ee60008000800 */
[----:B------:R-:W-:-:S04]  /*0900*/  USHF.R.U32.HI UR12, URZ, UR13, UR12 ;  /* 0x0000000dff0c7299 */ /* 0x000fc8000801160c */
[----:B-1----:R-:W-:Y:S01]  /*0910*/  UIMAD.WIDE.U32 UR10, UR12, UR5, URZ ;  /* 0x000000050c0a72a5 */ /* 0x002fe2000f8e00ff */
[----:B------:R-:W1:Y:S03]  /*0920*/  LDCU UR5, c[0x0][0x654] ;  /* 0x0000ca80ff0577ac */ /* 0x000e660008000800 */
[----:B------:R-:W-:Y:S02]  /*0930*/  UIADD3 UR10, UPT, UPT, UR12, -UR11, URZ ;  /* 0x8000000b0c0a7290 */ /* 0x000fe4000fffe0ff */
[----:B--2---:R-:W-:Y:S02]  /*0940*/  UIMAD UR8, UR9, UR8, URZ ;  /* 0x00000008090872a4 */ /* 0x004fe4000f8e02ff */
[----:B------:R-:W-:Y:S02]  /*0950*/  USHF.R.U32.HI UR10, URZ, UR15, UR10 ;  /* 0x0000000fff0a7299 */ /* 0x000fe4000801160a */
[----:B---3--:R-:W-:-:S02]  /*0960*/  UIMAD UR8, UR8, UR7, URZ ;  /* 0x00000007080872a4 */ /* 0x008fc4000f8e02ff */
[----:B------:R-:W-:Y:S02]  /*0970*/  UIADD3 UR10, UPT, UPT, UR11, UR10, URZ ;  /* 0x0000000a0b0a7290 */ /* 0x000fe4000fffe0ff */
[----:B------:R-:W-:Y:S02]  /*0980*/  ULEA.HI UR35, UR8, UR8, URZ, 0x1 ;  /* 0x0000000808237291 */ /* 0x000fe4000f8f08ff */
[----:B------:R-:W-:Y:S02]  /*0990*/  USHF.R.U32.HI UR7, URZ, UR14, UR10 ;  /* 0x0000000eff077299 */ /* 0x000fe4000801160a */
[----:B------:R-:W-:Y:S02]  /*09a0*/  UIADD3 UR8, UPT, UPT, -UR12, URZ, URZ ;  /* 0x000000ff0c087290 */ /* 0x000fe4000fffe1ff */
[----:B------:R-:W-:Y:S02]  /*09b0*/  UIADD3 UR7, UPT, UPT, -UR7, URZ, URZ ;  /* 0x000000ff07077290 */ /* 0x000fe4000fffe1ff */
[----:B------:R-:W-:-:S02]  /*09c0*/  USHF.R.S32.HI UR35, URZ, 0x1, UR35 ;  /* 0x00000001ff237899 */ /* 0x000fc40008011423 */
[----:B-1----:R-:W-:Y:S02]  /*09d0*/  UIMAD UR5, UR8, UR5, UR6 ;  /* 0x00000005080572a4 */ /* 0x002fe4000f8e0206 */
[----:B------:R-:W-:-:S12]  /*09e0*/  UIMAD UR12, UR7, UR4, UR12 ;  /* 0x00000004070c72a4 */ /* 0x000fd8000f8e020c */
.L_x_20:
[----:B------:R-:W-:Y:S01]  /*09f0*/  USHF.L.U32 UR4, UR37, 0x1f, URZ ;  /* 0x0000001f25047899 */ /* 0x000fe200080006ff */
[----:B------:R-:W-:Y:S01]  /*0a00*/  HFMA2 R3, -RZ, RZ, 0, -0.0001220703125 ;  /* 0x00008800ff037431 */ /* 0x000fe200000001ff */
[----:B------:R-:W-:Y:S02]  /*0a10*/  ULEA UR6, UR36, UR30, 0x3 ;  /* 0x0000001e24067291 */ /* 0x000fe4000f8e18ff */
[----:B------:R-:W-:Y:S02]  /*0a20*/  UIADD3 UR20, UPT, UPT, UR5, UR5, URZ ;  /* 0x0000000505147290 */ /* 0x000fe4000fffe0ff */
[----:B------:R-:W-:Y:S01]  /*0a30*/  MOV R2, UR4 ;  /* 0x0000000400027c02 */ /* 0x000fe20008000f00 */
[----:B------:R-:W-:Y:S02]  /*0a40*/  ULEA UR7, UR12, UR28, 0x1 ;  /* 0x0000001c0c077291 */ /* 0x000fe4000f8e08ff */
[----:B------:R-:W-:Y:S02]  /*0a50*/  UIADD3 UR46, UP3, UPT, UR48, 0x40, URZ ;  /* 0x00000040302e7890 */ /* 0x000fe4000ff7e0ff */
[----:B----4-:R1:W2:Y:S01]  /*0a60*/  SYNCS.PHASECHK.TRANS64.TRYWAIT P2, [UR6+0x30], R2 ;  /* 0x00003002ff0075a7 */ /* 0x0102a20008041106 */
[----:B------:R-:W-:-:S02]  /*0a70*/  UIADD3 UR44, UP2, UPT, UR48, 0xc0, URZ ;  /* 0x000000c0302c7890 */ /* 0x000fc4000ff5e0ff */
[----:B------:R-:W-:Y:S02]  /*0a80*/  UIADD3 UR42, UP1, UPT, UR48, 0x140, URZ ;  /* 0x00000140302a7890 */ /* 0x000fe4000ff3e0ff */
[----:B------:R-:W-:Y:S02]  /*0a90*/  UIADD3 UR40, UP0, UPT, UR48, 0x1c0, URZ ;  /* 0x000001c030287890 */ /* 0x000fe4000ff1e0ff */
[----:B------:R-:W-:Y:S02]  /*0aa0*/  ULOP3.LUT UR20, UR20, 0x1, UR32, 0xf8, !UPT ;  /* 0x0000000114147892 */ /* 0x000fe4000f8ef820 */
[----:B------:R-:W-:Y:S02]  /*0ab0*/  UIADD3.X UR47, UPT, UPT, URZ, UR49, URZ, UP3, !UPT ;  /* 0x00000031ff2f7290 */ /* 0x000fe40009ffe4ff */
[----:B------:R-:W-:Y:S02]  /*0ac0*/  UIADD3.X UR45, UPT, UPT, URZ, UR49, URZ, UP2, !UPT ;  /* 0x00000031ff2d7290 */ /* 0x000fe400097fe4ff */
[----:B------:R-:W-:-:S02]  /*0ad0*/  UIADD3.X UR43, UPT, UPT, URZ, UR49, URZ, UP1, !UPT ;  /* 0x00000031ff2b7290 */ /* 0x000fc40008ffe4ff */
[----:B------:R-:W-:Y:S02]  /*0ae0*/  UIADD3.X UR41, UPT, UPT, URZ, UR49, URZ, UP0, !UPT ;  /* 0x00000031ff297290 */ /* 0x000fe400087fe4ff */
[----:B------:R-:W-:Y:S02]  /*0af0*/  USHF.L.U32 UR7, UR7, 0x6, URZ ;  /* 0x0000000607077899 */ /* 0x000fe400080006ff */
[----:B------:R-:W-:Y:S01]  /*0b00*/  USHF.L.U32 UR27, UR20, 0x7, URZ ;  /* 0x00000007141b7899 */ /* 0x000fe200080006ff */
[----:B------:R-:W-:Y:S01]  /*0b10*/  UMOV UR34, URZ ;  /* 0x000000ff00227c82 */ /* 0x000fe20008000000 */
[----:B------:R-:W-:Y:S01]  /*0b20*/  UMOV UR18, URZ ;  /* 0x000000ff00127c82 */ /* 0x000fe20008000000 */
[----:B------:R-:W-:-:S09]  /*0b30*/  UMOV UR10, URZ ;  /* 0x000000ff000a7c82 */ /* 0x000fd20008000000 */
.L_x_19:
[----:B---3--:R-:W-:Y:S02]  /*0b40*/  ULEA UR25, UR36, UR30, 0x3 ;  /* 0x0000001e24197291 */ /* 0x008fe4000f8e18ff */
[----:B------:R-:W-:Y:S02]  /*0b50*/  USHF.L.U32 UR26, UR34, 0x7, URZ ;  /* 0x00000007221a7899 */ /* 0x000fe400080006ff */
[----:B------:R-:W-:Y:S02]  /*0b60*/  USHF.L.U32 UR24, UR36, 0xe, URZ ;  /* 0x0000000e24187899 */ /* 0x000fe400080006ff */
[----:B------:R-:W-:Y:S02]  /*0b70*/  USHF.L.U32 UR16, UR36, 0xa, URZ ;  /* 0x0000000a24107899 */ /* 0x000fe400080006ff */
[----:B------:R-:W-:Y:S02]  /*0b80*/  UIADD3 UR9, UPT, UPT, UR36, 0x1, URZ ;  /* 0x0000000124097890 */ /* 0x000fe4000fffe0ff */
[----:B------:R-:W-:-:S02]  /*0b90*/  ULEA UR31, UR28, UR24, 0xd ;  /* 0x000000181c1f7291 */ /* 0x000fc4000f8e68ff */
[----:B------:R-:W-:Y:S02]  /*0ba0*/  ULEA UR8, UR28, UR16, 0x9 ;  /* 0x000000101c087291 */ /* 0x000fe4000f8e48ff */
[----:B------:R-:W-:Y:S02]  /*0bb0*/  UISETP.GT.U32.AND UP0, UPT, UR34, 0x1e, UPT ;  /* 0x0000001e2200788c */ /* 0x000fe4000bf04070 */
[----:B------:R-:W-:Y:S02]  /*0bc0*/  UIADD3 UR19, UPT, UPT, UR34, UR34, URZ ;  /* 0x0000002222137290 */ /* 0x000fe4000fffe0ff */
[----:B------:R-:W-:Y:S02]  /*0bd0*/  UIADD3 UR24, UPT, UPT, UR30, 0x5400, UR24 ;  /* 0x000054001e187890 */ /* 0x000fe4000fffe018 */
[----:B------:R-:W-:Y:S02]  /*0be0*/  UIADD3 UR16, UPT, UPT, UR30, 0x35400, UR16 ;  /* 0x000354001e107890 */ /* 0x000fe4000fffe010 */
[----:B------:R-:W-:Y:S01]  /*0bf0*/  UISETP.NE.AND UP1, UPT, UR9, 0x6, UPT ;  /* 0x000000060900788c */ /* 0x000fe2000bf25270 */
[----:B------:R-:W-:Y:S01]  /*0c00*/  UMOV UR29, 0x30000 ;  /* 0x00030000001d7882 */ /* 0x000fe20000000000 */
[----:B------:R-:W-:Y:S01]  /*0c10*/  UMOV UR5, UR25 ;  /* 0x0000001900057c82 */ /* 0x000fe20008000000 */
[----:B------:R-:W-:Y:S01]  /*0c20*/  UMOV UR6, UR26 ;  /* 0x0000001a00067c82 */ /* 0x000fe20008000000 */
[----:B------:R-:W-:Y:S01]  /*0c30*/  UMOV UR17, UR25 ;  /* 0x0000001900117c82 */ /* 0x000fe20008000000 */
[----:B--2-4-:R-:W-:Y:S06]  /*0c40*/  @P2 BRA `(.L_x_17) ;  /* 0x0000000000102947 */ /* 0x014fec0003800000 */
[----:B------:R-:W-:-:S06]  /*0c50*/  USHF.L.U32 UR4, UR37, 0x1f, URZ ;  /* 0x0000001f25047899 */ /* 0x000fcc00080006ff */
[----:B-1----:R-:W-:-:S04]  /*0c60*/  MOV R2, UR4 ;  /* 0x0000000400027c02 */ /* 0x002fc80008000f00 */
[----:B------:R-:W1:Y:S02]  /*0c70*/  SYNCS.PHASECHK.TRANS64.TRYWAIT P0, [UR25+0x30], R2 ;  /* 0x00003002ff0075a7 */ /* 0x000e640008001119 */
[----:B-1----:R-:W-:Y:S05]  /*0c80*/  @!P0 BRA `(.L_x_18) ;  /* 0x0000003000bc8947 */ /* 0x002fea0003800000 */
.L_x_17:
[----:B------:R-:W-:Y:S02]  /*0c90*/  ELECT P1, URZ, PT ;  /* 0x0000000000ff782f */ /* 0x000fe40003820000 */
[----:B------:R-:W-:Y:S01]  /*0ca0*/  PLOP3.LUT P0, PT, PT, PT, UP0, 0x80, 0x8 ;  /* 0x000000000008781c */ /* 0x000fe20003f0f008 */
[----:B------:R-:W-:Y:S01]  /*0cb0*/  USEL UR4, URZ, 0x1, UP1 ;  /* 0x00000001ff047887 */ /* 0x000fe20008800000 */
[----:B------:R-:W-:Y:S01]  /*0cc0*/  PLOP3.LUT P2, PT, PT, PT, PT, 0x80, 0x8 ;  /* 0x000000000008781c */ /* 0x000fe20003f4f070 */
[----:B------:R-:W-:Y:S02]  /*0cd0*/  USEL UR36, UR9, URZ, UP1 ;  /* 0x000000ff09247287 */ /* 0x000fe40008800000 */
[----:B------:R-:W-:Y:S02]  /*0ce0*/  ULOP3.LUT UR37, UR37, UR4, URZ, 0x3c, !UPT ;  /* 0x0000000425257292 */ /* 0x000fe4000f8e3cff */
[----:B------:R-:W-:Y:S02]  /*0cf0*/  UIADD3 UR4, UPT, UPT, UR30, 0x1d400, UR31 ;  /* 0x0001d4001e047890 */ /* 0x000fe4000fffe01f */
[----:B------:R-:W-:-:S02]  /*0d00*/  UIADD3 UR11, UPT, UPT, UR28, UR19, URZ ;  /* 0x000000131c0b7290 */ /* 0x000fc4000fffe0ff */
[----:B------:R-:W-:Y:S01]  /*0d10*/  UIADD3 UR8, UPT, UPT, UR30, 0x36c00, UR8 ;  /* 0x00036c001e087890 */ /* 0x000fe2000fffe008 */
[----:B------:R3:W-:Y:S01]  /*0d20*/  @P1 SYNCS.ARRIVE.TRANS64 RZ, [UR25], R3 ;  /* 0x00000003ffff19a7 */ /* 0x0007e20008000019 */
[----:B------:R-:W-:Y:S01]  /*0d30*/  @!UP0 USHF.L.U32 UR31, UR37, 0x1f, URZ ;  /* 0x0000001f251f8899 */ /* 0x000fe200080006ff */
[----:B------:R3:W-:Y:S01]  /*0d40*/  UTMALDG.2D [UR24], [UR46], desc[URZ] ;  /* 0x0000ff182e0075b4 */ /* 0x0007e20008009000 */
[----:B------:R-:W-:Y:S01]  /*0d50*/  @!UP0 ULEA UR33, UR36, UR30, 0x3 ;  /* 0x0000001e24218291 */ /* 0x000fe2000f8e18ff */
[----:B------:R-:W-:Y:S01]  /*0d60*/  UMOV UR9, UR25 ;  /* 0x0000001900097c82 */ /* 0x000fe20008000000 */
[----:B------:R-:W-:Y:S02]  /*0d70*/  UIADD3 UR34, UPT, UPT, UR34, 0x1, URZ ;  /* 0x0000000122227890 */ /* 0x000fe4000fffe0ff */
[----:B-1----:R-:W-:Y:S01]  /*0d80*/  IMAD.U32 R2, RZ, RZ, UR31 ;  /* 0x0000001fff027e24 */ /* 0x002fe2000f8e00ff */
[----:B------:R3:W-:Y:S01]  /*0d90*/  UTMALDG.2D.MULTICAST [UR4], [UR44], UR29, desc[URZ] ;  /* 0x0000ff042c0073b4 */ /* 0x0007e2000800981d */
[----:B------:R-:W-:Y:S01]  /*0da0*/  UISETP.NE.AND UP0, UPT, UR34, 0x20, UPT ;  /* 0x000000202200788c */ /* 0x000fe2000bf05270 */
[----:B------:R3:W-:Y:S01]  /*0db0*/  UTMALDG.3D [UR16], [UR42], desc[URZ] ;  /* 0x0000ff102a0075b4 */ /* 0x0007e20008011000 */
[----:B------:R3:W-:Y:S01]  /*0dc0*/  UTMALDG.3D.MULTICAST [UR8], [UR40], UR29, desc[URZ] ;  /* 0x0000ff08280073b4 */ /* 0x0007e2000801181d */
[----:B------:R3:W4:Y:S06]  /*0dd0*/  @!P0 SYNCS.PHASECHK.TRANS64.TRYWAIT P2, [UR33+0x30], R2 ;  /* 0x00003002ff0085a7 */ /* 0x00072c0008041121 */
[----:B------:R-:W-:Y:S05]  /*0de0*/  BRA.U UP0, `(.L_x_19) ;  /* 0xfffffffd00547547 */ /* 0x000fea000b83ffff */
[----:B---3--:R-:W1:Y:S01]  /*0df0*/  LDCU.64 UR4, c[0x0][0x648] ;  /* 0x0000c900ff0477ac */ /* 0x008e620008000a00 */
[----:B------:R-:W-:-:S04]  /*0e00*/  UIADD3 UR38, UPT, UPT, UR35, UR38, URZ ;  /* 0x0000002623267290 */ /* 0x000fc8000fffe0ff */
[----:B------:R-:W-:Y:S02]  /*0e10*/  UISETP.GE.AND UP0, UPT, UR38, 0x200, UPT ;  /* 0x000002002600788c */ /* 0x000fe4000bf06270 */
[----:B-1----:R-:W-:Y:S01]  /*0e20*/  UIMAD.WIDE.U32 UR6, UR38, UR5, URZ ;  /* 0x00000005260672a5 */ /* 0x002fe2000f8e00ff */
[----:B------:R-:W1:Y:S03]  /*0e30*/  LDCU UR5, c[0x0][0x658] ;  /* 0x0000cb00ff0577ac */ /* 0x000e660008000800 */
[----:B------:R-:W-:-:S04]  /*0e40*/  UIADD3 UR6, UPT, UPT, UR38, -UR7, URZ ;  /* 0x8000000726067290 */ /* 0x000fc8000fffe0ff */
[----:B------:R-:W-:-:S04]  /*0e50*/  USHF.R.U32.HI UR6, URZ, UR23, UR6 ;  /* 0x00000017ff067299 */ /* 0x000fc80008011606 */
[----:B------:R-:W-:-:S04]  /*0e60*/  UIADD3 UR7, UPT, UPT, UR7, UR6, URZ ;  /* 0x0000000607077290 */ /* 0x000fc8000fffe0ff */
[----:B------:R-:W-:-:S04]  /*0e70*/  USHF.R.U32.HI UR7, URZ, UR22, UR7 ;  /* 0x00000016ff077299 */ /* 0x000fc80008011607 */
[----:B------:R-:W-:-:S04]  /*0e80*/  UIADD3 UR7, UPT, UPT, -UR7, URZ, URZ ;  /* 0x000000ff07077290 */ /* 0x000fc8000fffe1ff */
[----:B------:R-:W-:-:S04]  /*0e90*/  UIMAD UR7, UR4, UR7, UR38 ;  /* 0x00000007040772a4 */ /* 0x000fc8000f8e0226 */
[----:B-1----:R-:W-:Y:S01]  /*0ea0*/  UIMAD.WIDE.U32 UR8, UR7, UR5, URZ ;  /* 0x00000005070872a5 */ /* 0x002fe2000f8e00ff */
[----:B------:R-:W1:Y:S03]  /*0eb0*/  LDCU.64 UR4, c[0x0][0x660] ;  /* 0x0000cc00ff0477ac */ /* 0x000e660008000a00 */
[----:B------:R-:W-:-:S04]  /*0ec0*/  UIADD3 UR6, UPT, UPT, UR7, -UR9, URZ ;  /* 0x8000000907067290 */ /* 0x000fc8000fffe0ff */
[----:B------:R-:W-:-:S04]  /*0ed0*/  USHF.R.U32.HI UR6, URZ, UR21, UR6 ;  /* 0x00000015ff067299 */ /* 0x000fc80008011606 */
[----:B------:R-:W-:-:S04]  /*0ee0*/  UIADD3 UR6, UPT, UPT, UR9, UR6, URZ ;  /* 0x0000000609067290 */ /* 0x000fc8000fffe0ff */
[----:B------:R-:W-:-:S04]  /*0ef0*/  USHF.R.U32.HI UR12, URZ, UR13, UR6 ;  /* 0x0000000dff0c7299 */ /* 0x000fc80008011606 */
[----:B-1----:R-:W-:Y:S01]  /*0f00*/  UIMAD.WIDE.U32 UR8, UR12, UR5, URZ ;  /* 0x000000050c0872a5 */ /* 0x002fe2000f8e00ff */
[----:B------:R-:W1:Y:S03]  /*0f10*/  LDCU UR5, c[0x0][0x654] ;  /* 0x0000ca80ff0577ac */ /* 0x000e660008000800 */
[----:B------:R-:W-:Y:S02]  /*0f20*/  UIADD3 UR6, UPT, UPT, UR12, -UR9, URZ ;  /* 0x800000090c067290 */ /* 0x000fe4000fffe0ff */
[----:B------:R-:W-:Y:S02]  /*0f30*/  UIADD3 UR8, UPT, UPT, -UR12, URZ, URZ ;  /* 0x000000ff0c087290 */ /* 0x000fe4000fffe1ff */
[----:B------:R-:W-:-:S04]  /*0f40*/  USHF.R.U32.HI UR6, URZ, UR15, UR6 ;  /* 0x0000000fff067299 */ /* 0x000fc80008011606 */
[----:B------:R-:W-:-:S04]  /*0f50*/  UIADD3 UR6, UPT, UPT, UR9, UR6, URZ ;  /* 0x0000000609067290 */ /* 0x000fc8000fffe0ff */
[----:B------:R-:W-:Y:S02]  /*0f60*/  USHF.R.U32.HI UR6, URZ, UR14, UR6 ;  /* 0x0000000eff067299 */ /* 0x000fe40008011606 */
[----:B-1----:R-:W-:Y:S02]  /*0f70*/  UIMAD UR5, UR5, UR8, UR7 ;  /* 0x00000008050572a4 */ /* 0x002fe4000f8e0207 */
[----:B------:R-:W-:-:S04]  /*0f80*/  UIADD3 UR6, UPT, UPT, -UR6, URZ, URZ ;  /* 0x000000ff06067290 */ /* 0x000fc8000fffe1ff */
[----:B------:R-:W-:Y:S01]  /*0f90*/  UIMAD UR12, UR4, UR6, UR12 ;  /* 0x00000006040c72a4 */ /* 0x000fe2000f8e020c */
[----:B------:R-:W-:Y:S11]  /*0fa0*/  BRA.U !UP0, `(.L_x_20) ;  /* 0xfffffff908907547 */ /* 0x000ff6000b83ffff */
.L_x_16:
[----:B-1----:R-:W-:Y:S01]  /*0fb0*/  UIADD3 UR4, UPT, UPT, UR36, 0x2, URZ ;  /* 0x0000000224047890 */ /* 0x002fe2000fffe0ff */
[----:B------:R-:W1:Y:S01]  /*0fc0*/  S2UR UR12, SR_CgaCtaId ;  /* 0x00000000000c79c3 */ /* 0x000e620000008800 */
[----:B------:R-:W-:-:S04]  /*0fd0*/  UISETP.NE.AND UP0, UPT, UR36, 0x5, UPT ;  /* 0x000000052400788c */ /* 0x000fc8000bf05270 */
[----:B------:R-:W-:-:S04]  /*0fe0*/  USEL UR4, UR4, 0x1, UP0 ;  /* 0x0000000104047887 */ /* 0x000fc80008000000 */
[----:B------:R-:W-:Y:S02]  /*0ff0*/  UIADD3 UR5, UPT, UPT, UR4, 0x1, URZ ;  /* 0x0000000104057890 */ /* 0x000fe4000fffe0ff */
[----:B------:R-:W-:-:S04]  /*1000*/  UISETP.NE.AND UP1, UPT, UR4, 0x6, UPT ;  /* 0x000000060400788c */ /* 0x000fc8000bf25270 */
[----:B------:R-:W-:Y:S02]  /*1010*/  USEL UR5, UR5, 0x1, UP1 ;  /* 0x0000000105057887 */ /* 0x000fe40008800000 */
[----:B------:R-:W-:Y:S02]  /*1020*/  UISETP.EQ.XOR UP1, UPT, UR36, 0x5, !UP1 ;  /* 0x000000052400788c */ /* 0x000fe4000cf22a70 */
[----:B------:R-:W-:Y:S02]  /*1030*/  UIADD3 UR4, UPT, UPT, UR5, 0x1, URZ ;  /* 0x0000000105047890 */ /* 0x000fe4000fffe0ff */
[----:B------:R-:W-:Y:S02]  /*1040*/  UISETP.NE.AND UP0, UPT, UR5, 0x6, UPT ;  /* 0x000000060500788c */ /* 0x000fe4000bf05270 */
[----:B------:R-:W-:Y:S02]  /*1050*/  UISETP.EQ.XOR UP1, UPT, UR5, 0x6, UP1 ;  /* 0x000000060500788c */ /* 0x000fe40008f22a70 */
[----:B------:R-:W-:-:S04]  /*1060*/  USEL UR4, UR4, 0x1, UP0 ;  /* 0x0000000104047887 */ /* 0x000fc80008000000 */
[----:B------:R-:W-:Y:S02]  /*1070*/  UIADD3 UR6, UPT, UPT, UR4, 0x1, URZ ;  /* 0x0000000104067890 */ /* 0x000fe4000fffe0ff */
[----:B------:R-:W-:Y:S02]  /*1080*/  UISETP.NE.AND UP0, UPT, UR4, 0x6, UPT ;  /* 0x000000060400788c */ /* 0x000fe4000bf05270 */
[----:B------:R-:W-:Y:S02]  /*1090*/  UISETP.EQ.XOR UP1, UPT, UR4, 0x6, UP1 ;  /* 0x000000060400788c */ /* 0x000fe40008f22a70 */
[----:B------:R-:W-:Y:S01]  /*10a0*/  USEL UR6, UR6, 0x1, UP0 ;  /* 0x0000000106067887 */ /* 0x000fe20008000000 */
[----:B------:R-:W-:-:S03]  /*10b0*/  UMOV UR4, 0x400 ;  /* 0x0000040000047882 */ /* 0x000fc60000000000 */
[----:B------:R-:W-:Y:S02]  /*10c0*/  UISETP.EQ.XOR UP1, UPT, UR6, 0x6, UP1 ;  /* 0x000000060600788c */ /* 0x000fe40008f22a70 */
[----:B------:R-:W-:Y:S02]  /*10d0*/  UISETP.NE.AND UP0, UPT, UR6, 0x6, UPT ;  /* 0x000000060600788c */ /* 0x000fe4000bf05270 */
[----:B------:R-:W-:Y:S02]  /*10e0*/  USEL UR5, URZ, 0x1, !UP1 ;  /* 0x00000001ff057887 */ /* 0x000fe4000c800000 */
[----:B-1----:R-:W-:Y:S02]  /*10f0*/  ULEA UR4, UR12, UR4, 0x18 ;  /* 0x000000040c047291 */ /* 0x002fe4000f8ec0ff */
[----:B------:R-:W-:Y:S02]  /*1100*/  ULOP3.LUT UR5, UR37, UR5, URZ, 0x3c, !UPT ;  /* 0x0000000525057292 */ /* 0x000fe4000f8e3cff */
[----:B------:R-:W-:-:S02]  /*1110*/  USEL UR6, UR6, URZ, UP0 ;  /* 0x000000ff06067287 */ /* 0x000fc40008000000 */
[----:B------:R-:W-:Y:S02]  /*1120*/  USHF.L.U32 UR5, UR5, 0x1f, URZ ;  /* 0x0000001f05057899 */ /* 0x000fe400080006ff */
[----:B------:R-:W-:-:S04]  /*1130*/  ULEA UR4, UR6, UR4, 0x3 ;  /* 0x0000000406047291 */ /* 0x000fc8000f8e18ff */
[----:B------:R-:W-:-:S05]  /*1140*/  MOV R2, UR5 ;  /* 0x0000000500027c02 */ /* 0x000fca0008000f00 */
[----:B------:R-:W1:Y:S02]  /*1150*/  SYNCS.PHASECHK.TRANS64.TRYWAIT P0, [UR4+0x30], R2 ;  /* 0x00003002ff0075a7 */ /* 0x000e640008001104 */
[----:B-1----:R-:W-:Y:S05]  /*1160*/  @!P0 BRA `(.L_x_21) ;  /* 0x0000002c00a48947 */ /* 0x002fea0003800000 */
.L_x_54:
[----:B------:R-:W-:-:S13]  /*1170*/  ELECT P0, URZ, PT ;  /* 0x0000000000ff782f */ /* 0x000fda0003800000 */
[----:B-1----:R-:W-:-:S04]  /*1180*/  @P0 MOV R2, 0x8800 ;  /* 0x0000880000020802 */ /* 0x002fc80000000f00 */
[----:B------:R1:W-:Y:S03]  /*1190*/  @P0 SYNCS.ARRIVE.TRANS64 RZ, [UR4], R2 ;  /* 0x00000002ffff09a7 */ /* 0x0003e60008000004 */
.L_x_15:
[----:B------:R-:W-:-:S13]  /*11a0*/  ISETP.NE.AND P0, PT, R7, 0x4, PT ;  /* 0x000000040700780c */ /* 0x000fda0003f05270 */
[----:B------:R-:W-:Y:S05]  /*11b0*/  @P0 BRA `(.L_x_22) ;  /* 0x0000000800c40947 */ /* 0x000fea0003800000 */
[----:B------:R-:W5:Y:S08]  /*11c0*/  S2UR UR27, SR_CTAID.Z ;  /* 0x00000000001b79c3 */ /* 0x000f700000002700 */
[----:B------:R-:W-:Y:S01]  /*11d0*/  BAR.SYNC.DEFER_BLOCKING 0x3, 0xa0 ;  /* 0x00c2800000007b1d */ /* 0x000fe20000010000 */
[----:B------:R-:W-:Y:S01]  /*11e0*/  HFMA2 R6, -RZ, RZ, 0, 5.9604644775390625e-08 ;  /* 0x00000001ff067431 */ /* 0x000fe200000001ff */
[----:B------:R-:W-:-:S04]  /*11f0*/  MOV R5, 0x1 ;  /* 0x0000000100057802 */ /* 0x000fc80000000f00 */
[----:B-1----:R-:W-:Y:S02]  /*1200*/  UMOV UR4, 0x400 ;  /* 0x0000040000047882 */ /* 0x002fe40000000000 */
[----:B------:R-:W-:Y:S02]  /*1210*/  ULEA UR12, UR12, UR4, 0x18 ;  /* 0x000000040c0c7291 */ /* 0x000fe4000f8ec0ff */
[----:B-----5:R-:W-:-:S09]  /*1220*/  UISETP.GT.U32.AND UP0, UPT, UR27, 0x1ff, UPT ;  /* 0x000001ff1b00788c */ /* 0x020fd2000bf04070 */
[----:B------:R-:W-:Y:S05]  /*1230*/  BRA.U UP0, `(.L_x_23) ;  /* 0x0000000900707547 */ /* 0x000fea000b800000 */
[----:B------:R-:W1:Y:S01]  /*1240*/  LDS R2, [UR12+0x88] ;  /* 0x0000880cff027984 */ /* 0x000e620008000800 */
[----:B------:R-:W5:Y:S01]  /*1250*/  LDCU UR5, c[0x0][0x374] ;  /* 0x00006e80ff0577ac */ /* 0x000f620008000800 */
[----:B------:R-:W-:Y:S01]  /*1260*/  MOV R5, 0x1 ;  /* 0x0000000100057802 */ /* 0x000fe20000000f00 */
[----:B------:R-:W5:Y:S01]  /*1270*/  LDCU UR16, c[0x0][0x370] ;  /* 0x00006e00ff1077ac */ /* 0x000f620008000800 */
[----:B------:R-:W4:Y:S01]  /*1280*/  LDCU UR40, c[0x0][0x378] ;  /* 0x00006f00ff2877ac */ /* 0x000f220008000800 */
[----:B------:R-:W-:Y:S01]  /*1290*/  UMOV UR43, 0x8a02000 ;  /* 0x08a02000002b7882 */ /* 0x000fe20000000000 */
[----:B------:R-:W-:Y:S02]  /*12a0*/  USEL UR4, URZ, 0x4000, UP6 ;  /* 0x00004000ff047887 */ /* 0x000fe4000b000000 */
[----:B------:R-:W-:Y:S02]  /*12b0*/  USEL UR43, UR43, 0x8a00000, !UP5 ;  /* 0x08a000002b2b7887 */ /* 0x000fe4000e800000 */
[----:B------:R-:W-:-:S02]  /*12c0*/  UIADD3 UR19, UPT, UPT, UR12, 0x36c00, URZ ;  /* 0x00036c000c137890 */ /* 0x000fc4000fffe0ff */
[----:B------:R-:W-:Y:S02]  /*12d0*/  UIADD3 UR43, UPT, UPT, UR4, UR43, URZ ;  /* 0x0000002b042b7290 */ /* 0x000fe4000fffe0ff */
[----:B------:R-:W-:Y:S02]  /*12e0*/  UIADD3 UR20, UPT, UPT, UR12, 0x35400, URZ ;  /* 0x000354000c147890 */ /* 0x000fe4000fffe0ff */
[----:B-----5:R-:W-:Y:S02]  /*12f0*/  UIMAD UR16, UR5, UR16, URZ ;  /* 0x00000010051072a4 */ /* 0x020fe4000f8e02ff */
[----:B------:R-:W-:Y:S02]  /*1300*/  UIADD3 UR24, UPT, UPT, UR12, 0x5400, URZ ;  /* 0x000054000c187890 */ /* 0x000fe4000fffe0ff */
[----:B----4-:R-:W-:Y:S02]  /*1310*/  UIMAD UR40, UR16, UR40, URZ ;  /* 0x00000028102872a4 */ /* 0x010fe4000f8e02ff */
[----:B------:R-:W-:Y:S01]  /*1320*/  UIADD3 UR25, UPT, UPT, UR12, 0x1d400, URZ ;  /* 0x0001d4000c197890 */ /* 0x000fe2000fffe0ff */
[----:B------:R-:W-:Y:S01]  /*1330*/  UMOV UR31, 0x1 ;  /* 0x00000001001f7882 */ /* 0x000fe20000000000 */
[----:B------:R-:W-:-:S02]  /*1340*/  USHF.R.U32.HI UR19, URZ, 0x4, UR19 ;  /* 0x00000004ff137899 */ /* 0x000fc40008011613 */
[----:B------:R-:W-:Y:S02]  /*1350*/  USHF.R.U32.HI UR20, URZ, 0x4, UR20 ;  /* 0x00000004ff147899 */ /* 0x000fe40008011614 */
[----:B------:R-:W-:Y:S02]  /*1360*/  USHF.R.U32.HI UR24, URZ, 0x4, UR24 ;  /* 0x00000004ff187899 */ /* 0x000fe40008011618 */
[----:B------:R-:W-:Y:S01]  /*1370*/  USHF.R.U32.HI UR25, URZ, 0x4, UR25 ;  /* 0x00000004ff197899 */ /* 0x000fe20008011619 */
[----:B-1----:R-:W-:Y:S01]  /*1380*/  R2UR UR41, R2 ;  /* 0x00000000022972ca */ /* 0x002fe200000e0000 */
[----:B------:R-:W-:Y:S01]  /*1390*/  USHF.L.U32 UR31, UR31, UR28, URZ ;  /* 0x0000001c1f1f7299 */ /* 0x000fe200080006ff */
[----:B------:R-:W-:Y:S01]  /*13a0*/  UMOV UR29, 0x1 ;  /* 0x00000001001d7882 */ /* 0x000fe20000000000 */
[----:B------:R-:W-:Y:S02]  /*13b0*/  ULOP3.LUT UR19, UR19, 0x3fc0, URZ, 0xc0, !UPT ;  /* 0x00003fc013137892 */ /* 0x000fe4000f8ec0ff */
[----:B------:R-:W-:-:S02]  /*13c0*/  USHF.L.U32 UR29, UR29, UR28, URZ ;  /* 0x0000001c1d1d7299 */ /* 0x000fc400080006ff */
[----:B------:R-:W-:Y:S02]  /*13d0*/  ULOP3.LUT UR20, UR20, 0x3fc0, URZ, 0xc0, !UPT ;  /* 0x00003fc014147892 */ /* 0x000fe4000f8ec0ff */
[----:B------:R-:W-:Y:S02]  /*13e0*/  ULOP3.LUT UR24, UR24, 0x3fc0, URZ, 0xc0, !UPT ;  /* 0x00003fc018187892 */ /* 0x000fe4000f8ec0ff */
[----:B------:R-:W-:Y:S02]  /*13f0*/  ULOP3.LUT UR25, UR25, 0x3fc0, URZ, 0xc0, !UPT ;  /* 0x00003fc019197892 */ /* 0x000fe4000f8ec0ff */
[----:B------:R-:W-:Y:S02]  /*1400*/  UIADD3 UR10, UPT, UPT, UR41, 0x100, URZ ;  /* 0x00000100290a7890 */ /* 0x000fe4000fffe0ff */
[----:B------:R-:W-:Y:S02]  /*1410*/  UIADD3 UR8, UPT, UPT, UR41, 0x104, URZ ;  /* 0x0000010429087890 */ /* 0x000fe4000fffe0ff */
[----:B------:R-:W-:-:S02]  /*1420*/  UIADD3 UR6, UPT, UPT, UR41, -0x7fffff00, URZ ;  /* 0x8000010029067890 */ /* 0x000fc4000fffe0ff */
[----:B------:R-:W-:Y:S02]  /*1430*/  UIADD3 UR4, UPT, UPT, UR41, -0x7ffffefc, URZ ;  /* 0x8000010429047890 */ /* 0x000fe4000fffe0ff */
[----:B------:R-:W-:Y:S02]  /*1440*/  UIADD3 UR11, UPT, UPT, UR41, 0x108, URZ ;  /* 0x00000108290b7890 */ /* 0x000fe4000fffe0ff */
[----:B------:R-:W-:Y:S02]  /*1450*/  UIADD3 UR9, UPT, UPT, UR41, 0x10c, URZ ;  /* 0x0000010c29097890 */ /* 0x000fe4000fffe0ff */
[----:B------:R-:W-:Y:S02]  /*1460*/  UIADD3 UR7, UPT, UPT, UR41, -0x7ffffef8, URZ ;  /* 0x8000010829077890 */ /* 0x000fe4000fffe0ff */
[----:B------:R-:W-:Y:S02]  /*1470*/  UIADD3 UR5, UPT, UPT, UR41, -0x7ffffef4, URZ ;  /* 0x8000010c29057890 */ /* 0x000fe4000fffe0ff */
[----:B------:R-:W-:-:S02]  /*1480*/  USHF.R.U32.HI UR26, URZ, 0x1, UR10 ;  /* 0x00000001ff1a7899 */ /* 0x000fc4000801160a */
[----:B------:R-:W-:Y:S02]  /*1490*/  USHF.R.U32.HI UR48, URZ, 0x1, UR6 ;  /* 0x00000001ff307899 */ /* 0x000fe40008011606 */
[----:B------:R-:W-:Y:S02]  /*14a0*/  USHF.R.U32.HI UR44, URZ, 0x1, UR8 ;  /* 0x00000001ff2c7899 */ /* 0x000fe40008011608 */
[----:B------:R-:W-:Y:S02]  /*14b0*/  USHF.R.U32.HI UR16, URZ, 0x1, UR4 ;  /* 0x00000001ff107899 */ /* 0x000fe40008011604 */
[----:B------:R-:W-:Y:S02]  /*14c0*/  USHF.R.U32.HI UR54, URZ, 0x1a, UR11 ;  /* 0x0000001aff367899 */ /* 0x000fe4000801160b */
[----:B------:R-:W-:Y:S02]  /*14d0*/  USHF.R.U32.HI UR18, URZ, 0x1a, UR7 ;  /* 0x0000001aff127899 */ /* 0x000fe40008011607 */
[----:B------:R-:W-:-:S02]  /*14e0*/  USHF.R.U32.HI UR17, URZ, 0x1a, UR9 ;  /* 0x0000001aff117899 */ /* 0x000fc40008011609 */
[----:B------:R-:W-:Y:S02]  /*14f0*/  USHF.R.U32.HI UR42, URZ, 0x1a, UR5 ;  /* 0x0000001aff2a7899 */ /* 0x000fe40008011605 */
[----:B------:R-:W-:Y:S02]  /*1500*/  ULOP3.LUT UR26, UR26, 0x60000000, URZ, 0xc0, !UPT ;  /* 0x600000001a1a7892 */ /* 0x000fe4000f8ec0ff */
[----:B------:R-:W-:Y:S02]  /*1510*/  ULOP3.LUT UR48, UR48, 0x60000000, URZ, 0xc0, !UPT ;  /* 0x6000000030307892 */ /* 0x000fe4000f8ec0ff */
[----:B------:R-:W-:Y:S02]  /*1520*/  ULOP3.LUT UR44, UR44, 0x60000000, URZ, 0xc0, !UPT ;  /* 0x600000002c2c7892 */ /* 0x000fe4000f8ec0ff */
[----:B------:R-:W-:Y:S02]  /*1530*/  ULOP3.LUT UR16, UR16, 0x60000000, URZ, 0xc0, !UPT ;  /* 0x6000000010107892 */ /* 0x000fe4000f8ec0ff */
[----:B------:R-:W-:-:S02]  /*1540*/  ULOP3.LUT UR54, UR26, 0x30, UR54, 0xf8, !UPT ;  /* 0x000000301a367892 */ /* 0x000fc4000f8ef836 */
[----:B------:R-:W-:Y:S02]  /*1550*/  ULOP3.LUT UR48, UR48, 0x30, UR18, 0xf8, !UPT ;  /* 0x0000003030307892 */ /* 0x000fe4000f8ef812 */
[----:B------:R-:W-:Y:S02]  /*1560*/  ULOP3.LUT UR44, UR44, 0x30, UR17, 0xf8, !UPT ;  /* 0x000000302c2c7892 */ /* 0x000fe4000f8ef811 */
[----:B------:R-:W-:Y:S02]  /*1570*/  ULOP3.LUT UR42, UR16, 0x30, UR42, 0xf8, !UPT ;  /* 0x00000030102a7892 */ /* 0x000fe4000f8ef82a */
[----:B------:R-:W-:Y:S02]  /*1580*/  ULOP3.LUT UR31, UR31, 0x3, URZ, 0xfc, !UPT ;  /* 0x000000031f1f7892 */ /* 0x000fe4000f8efcff */
[----:B------:R-:W-:Y:S02]  /*1590*/  ULEA.HI UR40, UR40, UR40, URZ, 0x1 ;  /* 0x0000002828287291 */ /* 0x000fe4000f8f08ff */
[----:B------:R-:W-:-:S02]  /*15a0*/  ULOP3.LUT UR55, UR54, UR43, URZ, 0xfc, !UPT ;  /* 0x0000002b36377292 */ /* 0x000fc4000f8efcff */
[----:B------:R-:W-:Y:S02]  /*15b0*/  ULOP3.LUT UR49, UR48, UR43, URZ, 0xfc, !UPT ;  /* 0x0000002b30317292 */ /* 0x000fe4000f8efcff */
[----:B------:R-:W-:Y:S02]  /*15c0*/  ULOP3.LUT UR45, UR44, UR43, URZ, 0xfc, !UPT ;  /* 0x0000002b2c2d7292 */ /* 0x000fe4000f8efcff */
[----:B------:R-:W-:Y:S02]  /*15d0*/  ULOP3.LUT UR43, UR42, UR43, URZ, 0xfc, !UPT ;  /* 0x0000002b2a2b7292 */ /* 0x000fe4000f8efcff */
[----:B------:R-:W-:Y:S02]  /*15e0*/  ULOP3.LUT UR29, UR29, 0xffff, URZ, 0xc0, !UPT ;  /* 0x0000ffff1d1d7892 */ /* 0x000fe4000f8ec0ff */
[----:B------:R-:W-:Y:S02]  /*15f0*/  ULOP3.LUT UR19, UR19, 0x10000, URZ, 0xfc, !UPT ;  /* 0x0001000013137892 */ /* 0x000fe4000f8efcff */
[----:B------:R-:W-:-:S02]  /*1600*/  ULOP3.LUT UR20, UR20, 0x10000, URZ, 0xfc, !UPT ;  /* 0x0001000014147892 */ /* 0x000fc4000f8efcff */
[----:B------:R-:W-:Y:S02]  /*1610*/  ULOP3.LUT UR24, UR24, 0x10000, URZ, 0xfc, !UPT ;  /* 0x0001000018187892 */ /* 0x000fe4000f8efcff */
[----:B------:R-:W-:Y:S02]  /*1620*/  ULOP3.LUT UR25, UR25, 0x10000, URZ, 0xfc, !UPT ;  /* 0x0001000019197892 */ /* 0x000fe4000f8efcff */
[----:B------:R-:W-:Y:S02]  /*1630*/  ULOP3.LUT UR31, UR31, 0xffff, URZ, 0xc0, !UPT ;  /* 0x0000ffff1f1f7892 */ /* 0x000fe4000f8ec0ff */
[----:B------:R-:W-:Y:S01]  /*1640*/  USHF.R.S32.HI UR40, URZ, 0x1, UR40 ;  /* 0x00000001ff287899 */ /* 0x000fe20008011428 */
[----:B------:R-:W-:Y:S01]  /*1650*/  UMOV UR39, URZ ;  /* 0x000000ff00277c82 */ /* 0x000fe20008000000 */
[----:B------:R-:W-:Y:S01]  /*1660*/  UMOV UR37, URZ ;  /* 0x000000ff00257c82 */ /* 0x000fe20008000000 */
[----:B------:R-:W-:Y:S01]  /*1670*/  UMOV UR35, URZ ;  /* 0x000000ff00237c82 */ /* 0x000fe20008000000 */
[----:B------:R-:W-:Y:S01]  /*1680*/  UMOV UR54, URZ ;  /* 0x000000ff00367c82 */ /* 0x000fe20008000000 */
[----:B------:R-:W-:Y:S01]  /*1690*/  UMOV UR48, URZ ;  /* 0x000000ff00307c82 */ /* 0x000fe20008000000 */
[----:B------:R-:W-:Y:S01]  /*16a0*/  UMOV UR44, URZ ;  /* 0x000000ff002c7c82 */ /* 0x000fe20008000000 */
[----:B------:R-:W-:-:S05]  /*16b0*/  UMOV UR42, URZ ;  /* 0x000000ff002a7c82 */ /* 0x000fca0008000000 */
.L_x_28:
[----:B------:R-:W-:Y:S01]  /*16c0*/  USHF.L.U32 UR16, UR37, 0x1f, URZ ;  /* 0x0000001f25107899 */ /* 0x000fe200080006ff */
[----:B------:R-:W-:Y:S01]  /*16d0*/  SHF.L.U32 R3, R5, 0x1f, RZ ;  /* 0x0000001f05037819 */ /* 0x000fe200000006ff */
[----:B----4-:R-:W-:Y:S02]  /*16e0*/  ULEA UR18, UR35, UR12, 0x3 ;  /* 0x0000000c23127291 */ /* 0x010fe4000f8e18ff */
[----:B-1----:R-:W-:Y:S02]  /*16f0*/  ULEA UR17, UR39, UR12, 0x3 ;  /* 0x0000000c27117291 */ /* 0x002fe4000f8e18ff */
[----:B------:R-:W-:Y:S01]  /*1700*/  MOV R2, UR16 ;  /* 0x0000001000027c02 */ /* 0x000fe20008000f00 */
[----:B------:R-:W-:Y:S02]  /*1710*/  UIADD3 UR27, UPT, UPT, UR40, UR27, URZ ;  /* 0x0000001b281b7290 */ /* 0x000fe4000fffe0ff */
[----:B------:R-:W-:Y:S02]  /*1720*/  UPLOP3.LUT UP2, UPT, UPT, UPT, UPT, 0x40, 0x4 ;  /* 0x000000000004789c */ /* 0x000fe40003f4e870 */
[----:B-----5:R1:W4:Y:S01]  /*1730*/  SYNCS.PHASECHK.TRANS64.TRYWAIT P1, [UR18], R2 ;  /* 0x00000002ff0075a7 */ /* 0x0203220008021112 */
[----:B------:R-:W-:Y:S01]  /*1740*/  ULEA UR18, UR39, UR41, 0x7 ;  /* 0x0000002927127291 */ /* 0x000fe2000f8e38ff */
[----:B------:R-:W5:Y:S02]  /*1750*/  SYNCS.PHASECHK.TRANS64.TRYWAIT P0, [UR17+0x70], R3 ;  /* 0x00007003ff0075a7 */ /* 0x000f640008001111 */
[----:B-1--45:R-:W-:Y:S09]  /*1760*/  @!P0 BRA `(.L_x_24) ;  /* 0x0000002800448947 */ /* 0x032ff20003800000 */
.L_x_56:
[----:B------:R-:W-:-:S05]  /*1770*/  UMOV UR33, URZ ;  /* 0x000000ff00217c82 */ /* 0x000fca0008000000 */
.L_x_27:
[----:B------:R-:W-:Y:S02]  /*1780*/  USHF.L.U32 UR38, UR35, 0xa, URZ ;  /* 0x0000000a23267899 */ /* 0x000fe400080006ff */
[----:B------:R-:W-:Y:S02]  /*1790*/  UIADD3 UR26, UPT, UPT, UR35, 0x1, URZ ;  /* 0x00000001231a7890 */ /* 0x000fe4000fffe0ff */
[----:B------:R-:W-:Y:S02]  /*17a0*/  UISETP.GT.U32.AND UP0, UPT, UR33, 0x1e, UPT ;  /* 0x0000001e2100788c */ /* 0x000fe4000bf04070 */
[----:B------:R-:W-:Y:S02]  /*17b0*/  UIADD3 UR34, UPT, UPT, UR38, 0x6, URZ ;  /* 0x0000000626227890 */ /* 0x000fe4000fffe0ff */
[----:B----4-:R-:W-:Y:S02]  /*17c0*/  ULEA UR66, UR35, UR20, 0x6 ;  /* 0x0000001423427291 */ /* 0x010fe4000f8e30ff */
[----:B------:R-:W-:Y:S01]  /*17d0*/  ULEA UR62, UR35, UR19, 0x6 ;  /* 0x00000013233e7291 */ /* 0x000fe2000f8e30ff */
[----:B------:R-:W-:Y:S01]  /*17e0*/  PLOP3.LUT P0, PT, PT, PT, UP0, 0x80, 0x8 ;  /* 0x000000000008781c */ /* 0x000fe20003f0f008 */
[----:B------:R-:W-:Y:S02]  /*17f0*/  ULEA UR16, UR35, UR12, 0x3 ;  /* 0x0000000c23107291 */ /* 0x000fe4000f8e18ff */
[----:B------:R-:W-:Y:S02]  /*1800*/  UISETP.NE.AND UP1, UPT, UR26, 0x6, UPT ;  /* 0x000000061a00788c */ /* 0x000fe4000bf25270 */
[----:B------:R-:W-:Y:S02]  /*1810*/  UIADD3 UR58, UPT, UPT, UR38, UR25, URZ ;  /* 0x00000019263a7290 */ /* 0x000fe4000fffe0ff */
[----:B------:R-:W-:Y:S02]  /*1820*/  UIADD3 UR56, UPT, UPT, UR38, UR24, URZ ;  /* 0x0000001826387290 */ /* 0x000fe4000fffe0ff */
[----:B------:R-:W-:Y:S02]  /*1830*/  UIADD3 UR52, UPT, UPT, UR25, 0x2, UR38 ;  /* 0x0000000219347890 */ /* 0x000fe4000fffe026 */
[----:B------:R-:W-:Y:S02]  /*1840*/  UIADD3 UR50, UPT, UPT, UR24, 0x2, UR38 ;  /* 0x0000000218327890 */ /* 0x000fe4000fffe026 */
[----:B------:R-:W-:Y:S02]  /*1850*/  UIADD3 UR46, UPT, UPT, UR25, 0x4, UR38 ;  /* 0x00000004192e7890 */ /* 0x000fe4000fffe026 */
[----:B------:R-:W-:Y:S02]  /*1860*/  UIADD3 UR36, UPT, UPT, UR34, UR25, URZ ;  /* 0x0000001922247290 */ /* 0x000fe4000fffe0ff */
[----:B------:R-:W-:Y:S02]  /*1870*/  UIADD3 UR64, UPT, UPT, UR66, 0x20, URZ ;  /* 0x0000002042407890 */ /* 0x000fe4000fffe0ff */
[----:B------:R-:W-:Y:S02]  /*1880*/  UIADD3 UR60, UPT, UPT, UR62, 0x20, URZ ;  /* 0x000000203e3c7890 */ /* 0x000fe4000fffe0ff */
[----:B------:R-:W-:Y:S02]  /*1890*/  UIADD3 UR38, UPT, UPT, UR24, 0x4, UR38 ;  /* 0x0000000418267890 */ /* 0x000fe4000fffe026 */
[----:B------:R-:W-:Y:S02]  /*18a0*/  UIADD3 UR32, UPT, UPT, UR16, 0x30, URZ ;  /* 0x0000003010207890 */ /* 0x000fe4000fffe0ff */
[----:B------:R-:W-:Y:S02]  /*18b0*/  USEL UR30, URZ, 0x1, UP1 ;  /* 0x00000001ff1e7887 */ /* 0x000fe40008800000 */
[----:B------:R-:W-:Y:S02]  /*18c0*/  UIADD3 UR34, UPT, UPT, UR34, UR24, URZ ;  /* 0x0000001822227290 */ /* 0x000fe4000fffe0ff */
[----:B------:R-:W-:Y:S01]  /*18d0*/  USEL UR35, UR26, URZ, UP1 ;  /* 0x000000ff1a237287 */ /* 0x000fe20008800000 */
[----:B------:R-:W-:Y:S01]  /*18e0*/  UMOV UR67, 0x4008 ;  /* 0x0000400800437882 */ /* 0x000fe20000000000 */
        /* <DEDUP_REMOVED lines=8> */
[----:B-----5:R-:W-:Y:S05]  /*1970*/  @P1 BRA `(.L_x_25) ;  /* 0x0000000000101947 */ /* 0x020fea0003800000 */
[----:B------:R-:W-:Y:S06]  /*1980*/  USHF.L.U32 UR26, UR37, 0x1f, URZ ;  /* 0x0000001f251a7899 */ /* 0x000fec00080006ff */
[----:B-1----:R-:W-:Y:S04]  /*1990*/  MOV R2, UR26 ;  /* 0x0000001a00027c02 */ /* 0x002fe80008000f00 */
[----:B------:R-:W1:Y:S02]  /*19a0*/  SYNCS.PHASECHK.TRANS64.TRYWAIT P1, [UR16], R2 ;  /* 0x00000002ff0075a7 */ /* 0x000e640008021110 */
[----:B-1----:R-:W-:Y:S05]  /*19b0*/  @!P1 BRA `(.L_x_26) ;  /* 0x0000002400d09947 */ /* 0x002fea0003800000 */
.L_x_25:
[----:B------:R-:W-:Y:S01]  /*19c0*/  ULOP3.LUT UR37, UR37, UR30, URZ, 0x3c, !UPT ;  /* 0x0000001e25257292 */ /* 0x000fe2000f8e3cff */
[----:B------:R-:W-:Y:S01]  /*19d0*/  PLOP3.LUT P1, PT, PT, PT, PT, 0x80, 0x8 ;  /* 0x000000000008781c */ /* 0x000fe20003f2f070 */
[----:B------:R-:W-:Y:S01]  /*19e0*/  @!UP0 ULEA UR26, UR35, UR12, 0x3 ;  /* 0x0000000c231a8291 */ /* 0x000fe2000f8e18ff */
[----:B------:R4:W-:Y:S01]  /*19f0*/  UTCCP.T.S.4x32dp128bit tmem[UR41+0x100], gdesc[UR66] ;  /* 0x00010042290079e7 */ /* 0x0009e20009100000 */
[----:B------:R-:W-:Y:S01]  /*1a00*/  @!UP0 USHF.L.U32 UR16, UR37, 0x1f, URZ ;  /* 0x0000001f25108899 */ /* 0x000fe200080006ff */
[----:B------:R4:W-:Y:S01]  /*1a10*/  UTCCP.T.S.4x32dp128bit tmem[UR41+0x104], gdesc[UR64] ;  /* 0x00010440290079e7 */ /* 0x0009e20009100000 */
[----:B------:R4:W-:Y:S01]  /*1a20*/  UTCCP.T.S.4x32dp128bit tmem[UR41+0x108], gdesc[UR62] ;  /* 0x0001083e290079e7 */ /* 0x0009e20009100000 */
[----:B------:R4:W-:Y:S01]  /*1a30*/  UTCCP.T.S.4x32dp128bit tmem[UR41+0x10c], gdesc[UR60] ;  /* 0x00010c3c290079e7 */ /* 0x0009e20009100000 */
[----:B------:R4:W-:Y:S01]  /*1a40*/  UTCQMMA gdesc[UR56], gdesc[UR58], tmem[UR18], tmem[UR54], idesc[UR55], tmem[UR10], UP2 ;  /* 0x000a363a38007dea */ /* 0x0009e20009000312 */
[----:B------:R-:W-:Y:S01]  /*1a50*/  UMOV UR68, UR38 ;  /* 0x0000002600447c82 */ /* 0x000fe20008000000 */
[----:B------:R-:W-:Y:S01]  /*1a60*/  UMOV UR69, 0x40004040 ;  /* 0x4000404000457882 */ /* 0x000fe20000000000 */
[----:B-1----:R-:W-:Y:S01]  /*1a70*/  MOV R2, UR16 ;  /* 0x0000001000027c02 */ /* 0x002fe20008000f00 */
[----:B------:R4:W-:Y:S01]  /*1a80*/  UTCQMMA gdesc[UR50], gdesc[UR52], tmem[UR18], tmem[UR48], idesc[UR49], tmem[UR6], UPT ;  /* 0x0006303432007dea */ /* 0x0009e2000b800312 */
[----:B------:R-:W-:Y:S01]  /*1a90*/  UMOV UR70, UR36 ;  /* 0x0000002400467c82 */ /* 0x000fe20008000000 */
[----:B------:R-:W-:Y:S01]  /*1aa0*/  UMOV UR71, 0x40004040 ;  /* 0x4000404000477882 */ /* 0x000fe20000000000 */
[----:B------:R-:W-:Y:S01]  /*1ab0*/  UMOV UR72, UR34 ;  /* 0x0000002200487c82 */ /* 0x000fe20008000000 */
[----:B------:R-:W-:Y:S01]  /*1ac0*/  UMOV UR73, 0x40004040 ;  /* 0x4000404000497882 */ /* 0x000fe20000000000 */
[----:B------:R4:W-:Y:S01]  /*1ad0*/  UTCQMMA gdesc[UR68], gdesc[UR46], tmem[UR18], tmem[UR44], idesc[UR45], tmem[UR8], UPT ;  /* 0x00082c2e44007dea */ /* 0x0009e2000b800312 */
[----:B------:R4:W-:Y:S01]  /*1ae0*/  UTCQMMA gdesc[UR72], gdesc[UR70], tmem[UR18], tmem[UR42], idesc[UR43], tmem[UR4], UPT ;  /* 0x00042a4648007dea */ /* 0x0009e2000b800312 */
[----:B------:R4:W-:Y:S01]  /*1af0*/  UTCBAR.MULTICAST [UR32], URZ, UR31 ;  /* 0x000000ff200073e9 */ /* 0x0009e2000800081f */
[----:B------:R4:W5:Y:S01]  /*1b00*/  @!P0 SYNCS.PHASECHK.TRANS64.TRYWAIT P1, [UR26], R2 ;  /* 0x00000002ff0085a7 */ /* 0x000962000802111a */
[----:B------:R-:W-:Y:S02]  /*1b10*/  UIADD3 UR33, UPT, UPT, UR33, 0x1, URZ ;  /* 0x0000000121217890 */ /* 0x000fe4000fffe0ff */
[----:B------:R-:W-:Y:S02]  /*1b20*/  UPLOP3.LUT UP2, UPT, UPT, UPT, UPT, 0x80, 0x8 ;  /* 0x000000000008789c */ /* 0x000fe40003f4f070 */
[----:B------:R-:W-:Y:S09]  /*1b30*/  UISETP.NE.AND UP0, UPT, UR33, 0x20, UPT ;  /* 0x000000202100788c */ /* 0x000ff2000bf05270 */
[----:B------:R-:W-:Y:S05]  /*1b40*/  BRA.U UP0, `(.L_x_27) ;  /* 0xfffffffd000c7547 */ /* 0x000fea000b83ffff */
[----:B------:R-:W-:Y:S02]  /*1b50*/  UIADD3 UR17, UPT, UPT, UR17, 0x60, URZ ;  /* 0x0000006011117890 */ /* 0x000fe4000fffe0ff */
[----:B------:R-:W-:-:S04]  /*1b60*/  UIADD3 UR39, UPT, UPT, UR39, 0x1, URZ ;  /* 0x0000000127277890 */ /* 0x000fc8000fffe0ff */
[----:B------:R-:W-:-:S03]  /*1b70*/  UISETP.NE.AND UP0, UPT, UR39, 0x2, UPT ;  /* 0x000000022700788c */ /* 0x000fc6000bf05270 */
[----:B------:R1:W-:Y:S01]  /*1b80*/  UTCBAR.MULTICAST [UR17], URZ, UR29 ;  /* 0x000000ff110073e9 */ /* 0x0003e2000800081d */
[----:B------:R-:W-:Y:S02]  /*1b90*/  USEL UR39, UR39, URZ, UP0 ;  /* 0x000000ff27277287 */ /* 0x000fe40008000000 */
[----:B------:R-:W-:Y:S02]  /*1ba0*/  USEL UR16, URZ, 0x1, UP0 ;  /* 0x00000001ff107887 */ /* 0x000fe40008000000 */
[----:B------:R-:W-:-:S04]  /*1bb0*/  UISETP.GE.AND UP0, UPT, UR27, 0x200, UPT ;  /* 0x000002001b00788c */ /* 0x000fc8000bf06270 */
[----:B------:R-:W-:-:S05]  /*1bc0*/  LOP3.LUT R5, R5, UR16, RZ, 0x3c, !PT ;  /* 0x0000001005057c12 */ /* 0x000fca000f8e3cff */
[----:B------:R-:W-:Y:S05]  /*1bd0*/  BRA.U !UP0, `(.L_x_28) ;  /* 0xfffffff908b87547 */ /* 0x000fea000b83ffff */
[----:B------:R-:W-:-:S06]  /*1be0*/  UIADD3 UR39, UPT, UPT, UR39, 0x1, URZ ;  /* 0x0000000127277890 */ /* 0x000fcc000fffe0ff */
[----:B------:R-:W-:Y:S02]  /*1bf0*/  MOV R6, UR39 ;  /* 0x0000002700067c02 */ /* 0x000fe40008000f00 */
.L_x_23:
[----:B------:R-:W-:-:S09]  /*1c00*/  UISETP.NE.AND UP0, UPT, UR28, URZ, UPT ;  /* 0x000000ff1c00728c */ /* 0x000fd2000bf05270 */
[----:B------:R-:W-:Y:S05]  /*1c10*/  BRA.U UP0, `(.L_x_22) ;  /* 0x00000001002c7547 */ /* 0x000fea000b800000 */
[----:B----4-:R-:W4:Y:S01]  /*1c20*/  S2R R2, SR_CgaCtaId ;  /* 0x0000000000027919 */ /* 0x010f220000008800 */
[----:B------:R-:W-:Y:S02]  /*1c30*/  ISETP.NE.AND P0, PT, R6, 0x2, PT ;  /* 0x000000020600780c */ /* 0x000fe40003f05270 */
[----:B------:R-:W-:Y:S02]  /*1c40*/  MOV R3, 0x400 ;  /* 0x0000040000037802 */ /* 0x000fe40000000f00 */
[----:B------:R-:W-:-:S04]  /*1c50*/  SEL R4, RZ, 0x1, P0 ;  /* 0x00000001ff047807 */ /* 0x000fc80000000000 */
[----:B------:R-:W-:-:S05]  /*1c60*/  LOP3.LUT R4, R5, R4, RZ, 0x3c, !PT ;  /* 0x0000000405047212 */ /* 0x000fca00078e3cff */
[----:B------:R-:W-:Y:S01]  /*1c70*/  IMAD.U32 R4, R4, -0x80000000, RZ ;  /* 0x8000000004047824 */ /* 0x000fe200078e00ff */
[----:B----4-:R-:W-:Y:S02]  /*1c80*/  LEA R2, R2, R3, 0x18 ;  /* 0x0000000302027211 */ /* 0x010fe400078ec0ff */
[----:B------:R-:W-:-:S05]  /*1c90*/  SEL R3, R6, RZ, P0 ;  /* 0x000000ff06037207 */ /* 0x000fca0000000000 */
[----:B------:R-:W-:-:S04]  /*1ca0*/  IMAD R2, R3, 0x8, R2 ;  /* 0x0000000803027824 */ /* 0x000fc800078e0202 */
[----:B------:R-:W4:Y:S02]  /*1cb0*/  SYNCS.PHASECHK.TRANS64.TRYWAIT P0, [R2+URZ+0x70], R4 ;  /* 0x00007004020075a7 */ /* 0x000f2400080011ff */
[----:B----4-:R-:W-:Y:S05]  /*1cc0*/  @!P0 BRA `(.L_x_29) ;  /* 0x00000024002c8947 */ /* 0x010fea0003800000 */
.L_x_22:
[----:B------:R-:W-:-:S13]  /*1cd0*/  ISETP.GT.AND P0, PT, R7, 0x3, PT ;  /* 0x000000030700780c */ /* 0x000fda0003f04270 */
[----:B-12345:R-:W-:Y:S05]  /*1ce0*/  @P0 EXIT ;  /* 0x000000000000094d */ /* 0x03efea0003800000 */
[----:B------:R-:W-:-:S13]  /*1cf0*/  ISETP.NE.AND P0, PT, R7, RZ, PT ;  /* 0x000000ff0700720c */ /* 0x000fda0003f05270 */
[----:B------:R-:W-:Y:S05]  /*1d00*/  @P0 BRA `(.L_x_30) ;  /* 0x0000000000b80947 */ /* 0x000fea0003800000 */
[----:B------:R-:W1:Y:S01]  /*1d10*/  S2UR UR6, SR_CgaCtaId ;  /* 0x00000000000679c3 */ /* 0x000e620000008800 */
[----:B------:R-:W-:Y:S01]  /*1d20*/  NOP ;  /* 0x0000000000007918 */ /* 0x000fe20000000000 */
[----:B------:R-:W-:Y:S01]  /*1d30*/  UMOV UR4, 0x40 ;  /* 0x0000004000047882 */ /* 0x000fe20000000000 */
[----:B------:R-:W-:Y:S01]  /*1d40*/  UMOV UR5, 0x400 ;  /* 0x0000040000057882 */ /* 0x000fe20000000000 */
[----:B-1----:R-:W-:Y:S02]  /*1d50*/  ULEA UR4, UR6, UR4, 0x18 ;  /* 0x0000000406047291 */ /* 0x002fe4000f8ec0ff */
[----:B------:R-:W-:-:S07]  /*1d60*/  ULEA UR5, UR6, UR5, 0x18 ;  /* 0x0000000506057291 */ /* 0x000fce000f8ec0ff */
[----:B------:R-:W1:Y:S02]  /*1d70*/  LDS.U8 R2, [UR4] ;  /* 0x00000004ff027984 */ /* 0x000e640008000000 */
[----:B-1----:R-:W-:-:S13]  /*1d80*/  ISETP.NE.AND P0, PT, R2, RZ, PT ;  /* 0x000000ff0200720c */ /* 0x002fda0003f05270 */
[----:B------:R-:W-:Y:S05]  /*1d90*/  @P0 BRA `(.L_x_31) ;  /* 0x00000000007c0947 */ /* 0x000fea0003800000 */
[----:B------:R-:W-:-:S13]  /*1da0*/  ELECT P0, URZ, PT ;  /* 0x0000000000ff782f */ /* 0x000fda0003800000 */
[----:B------:R-:W-:Y:S05]  /*1db0*/  @!P0 BRA `(.L_x_32) ;  /* 0x0000000000848947 */ /* 0x000fea0003800000 */
[----:B------:R-:W-:Y:S01]  /*1dc0*/  UMOV UR4, 0x10 ;  /* 0x0000001000047882 */ /* 0x000fe20000000000 */
[----:B------:R-:W-:-:S04]  /*1dd0*/  IMAD.MOV.U32 R3, RZ, RZ, 0xffff ;  /* 0x0000ffffff037424 */ /* 0x000fc800078e00ff */
[----:B------:R-:W-:Y:S04]  /*1de0*/  DEPBAR.LE SB1, 0x36 ;  /* 0x00009d800000791a */ /* 0x000fe80000000000 */
[----:B------:R-:W1:Y:S02]  /*1df0*/  UTCATOMSWS.FIND_AND_SET.ALIGN UP0, UR4, UR4 ;  /* 0x00000004000475e3 */ /* 0x000e640008000800 */
[----:B-1----:R-:W-:Y:S01]  /*1e00*/  PLOP3.LUT P0, PT, PT, PT, UP0, 0x80, 0x8 ;  /* 0x000000000008781c */ /* 0x002fe20003f0f008 */
[----:B------:R-:W-:-:S03]  /*1e10*/  IMAD.U32 R4, RZ, RZ, UR4 ;  /* 0x00000004ff047e24 */ /* 0x000fc6000f8e00ff */
[----:B------:R-:W-:-:S04]  /*1e20*/  SEL R2, RZ, 0xffffffff, !P0 ;  /* 0xffffffffff027807 */ /* 0x000fc80004000000 */
[----:B------:R-:W-:Y:S01]  /*1e30*/  ISETP.NE.AND P0, PT, R2, RZ, PT ;  /* 0x000000ff0200720c */ /* 0x000fe20003f05270 */
[----:B------:R-:W-:-:S12]  /*1e40*/  IMAD.MOV.U32 R2, RZ, RZ, 0x1 ;  /* 0x00000001ff027424 */ /* 0x000fd800078e00ff */
[----:B------:R-:W-:Y:S05]  /*1e50*/  @P0 BRA `(.L_x_33) ;  /* 0x0000000000240947 */ /* 0x000fea0003800000 */
.L_x_34:
[----:B------:R-:W-:Y:S05]  /*1e60*/  NANOSLEEP 0x64 ;  /* 0x000000640000795d */ /* 0x000fea0003800000 */
[----:B------:R-:W-:-:S05]  /*1e70*/  UMOV UR4, 0x10 ;  /* 0x0000001000047882 */ /* 0x000fca0000000000 */
[----:B------:R-:W-:Y:S04]  /*1e80*/  DEPBAR.LE SB1, 0x36 ;  /* 0x00009d800000791a */ /* 0x000fe80000000000 */
[----:B------:R-:W1:Y:S02]  /*1e90*/  UTCATOMSWS.FIND_AND_SET.ALIGN UP0, UR4, UR4 ;  /* 0x00000004000475e3 */ /* 0x000e640008000800 */
[----:B-1----:R-:W-:-:S04]  /*1ea0*/  PLOP3.LUT P0, PT, PT, PT, UP0, 0x80, 0x8 ;  /* 0x000000000008781c */ /* 0x002fc80003f0f008 */
[----:B------:R-:W-:-:S04]  /*1eb0*/  SEL R4, RZ, 0xffffffff, !P0 ;  /* 0xffffffffff047807 */ /* 0x000fc80004000000 */
[----:B------:R-:W-:Y:S01]  /*1ec0*/  ISETP.NE.AND P0, PT, R4, RZ, PT ;  /* 0x000000ff0400720c */ /* 0x000fe20003f05270 */
[----:B------:R-:W-:-:S12]  /*1ed0*/  IMAD.U32 R4, RZ, RZ, UR4 ;  /* 0x00000004ff047e24 */ /* 0x000fd8000f8e00ff */
[----:B------:R-:W-:Y:S05]  /*1ee0*/  @!P0 BRA `(.L_x_34) ;  /* 0xfffffffc00dc8947 */ /* 0x000fea000383ffff */
.L_x_33:
[C---:B------:R-:W-:Y:S01]  /*1ef0*/  VIADD R5, R4.reuse, 0x10 ;  /* 0x0000001004057836 */ /* 0x040fe20000000000 */
[----:B------:R-:W-:Y:S01]  /*1f00*/  UMOV UR4, 0x50 ;  /* 0x0000005000047882 */ /* 0x000fe20000000000 */
[----:B------:R-:W-:Y:S01]  /*1f10*/  SHF.L.U32 R3, R3, R4, RZ ;  /* 0x0000000403037219 */ /* 0x000fe200000006ff */
[----:B------:R-:W-:Y:S01]  /*1f20*/  ULEA UR4, UR6, UR4, 0x18 ;  /* 0x0000000406047291 */ /* 0x000fe2000f8ec0ff */
[----:B------:R-:W-:Y:S01]  /*1f30*/  IMAD.SHL.U32 R4, R4, 0x20, RZ ;  /* 0x0000002004047824 */ /* 0x000fe200078e00ff */
[----:B------:R-:W-:-:S04]  /*1f40*/  SHF.L.U32 R2, R2, R5, RZ ;  /* 0x0000000502027219 */ /* 0x000fc800000006ff */
[----:B------:R-:W-:-:S05]  /*1f50*/  LOP3.LUT R2, R2, R3, RZ, 0xfc, !PT ;  /* 0x0000000302027212 */ /* 0x000fca00078efcff */
[----:B------:R1:W-:Y:S04]  /*1f60*/  ATOMS.OR RZ, [UR4], R2 ;  /* 0x00000002ffff798c */ /* 0x0003e8000b000004 */
[----:B------:R1:W-:Y:S01]  /*1f70*/  STS [UR5+0x88], R4 ;  /* 0x00008804ff007988 */ /* 0x0003e20008000805 */
[----:B------:R-:W-:Y:S05]  /*1f80*/  BRA `(.L_x_32) ;  /* 0x0000000000107947 */ /* 0x000fea0003800000 */
.L_x_31:
[----:B------:R-:W-:-:S05]  /*1f90*/  MOV R2, 0xffffffff ;  /* 0xffffffff00027802 */ /* 0x000fca0000000f00 */
[----:B------:R1:W-:Y:S02]  /*1fa0*/  STS [UR5+0x88], R2 ;  /* 0x00008802ff007988 */ /* 0x0003e40008000805 */
[----:B-1----:R-:W-:Y:S02]  /*1fb0*/  MOV R2, 0x1fd0 ;  /* 0x00001fd000027802 */ /* 0x002fe40000000f00 */
[----:B------:R-:W-:Y:S05]  /*1fc0*/  CALL.REL.NOINC `($__internal_1_$__cuda_sm10x_tcgen05_guardrail_trap_phase_invalid_during_alloc) ;  /* 0x0000002000a87944 */ /* 0x000fea0003c00000 */
.L_x_32:
[----:B------:R-:W-:Y:S05]  /*1fd0*/  WARPSYNC.ALL ;  /* 0x0000000000007948 */ /* 0x000fea0003800000 */
[----:B------:R-:W-:Y:S01]  /*1fe0*/  NOP ;  /* 0x0000000000007918 */ /* 0x000fe20000000000 */
.L_x_30:
[----:B------:R-:W2:Y:S08]  /*1ff0*/  S2UR UR4, SR_CgaCtaId ;  /* 0x00000000000479c3 */ /* 0x000eb00000008800 */
[----:B------:R-:W-:Y:S06]  /*2000*/  BAR.SYNC.DEFER_BLOCKING 0x3, 0xa0 ;  /* 0x00c2800000007b1d */ /* 0x000fec0000010000 */
[----:B------:R-:W-:-:S02]  /*2010*/  UMOV UR5, 0x400 ;  /* 0x0000040000057882 */ /* 0x000fc40000000000 */
[----:B------:R-:W3:Y:S01]  /*2020*/  S2UR UR48, SR_CTAID.Z ;  /* 0x00000000003079c3 */ /* 0x000ee20000002700 */
[----:B--2---:R-:W-:-:S06]  /*2030*/  ULEA UR4, UR4, UR5, 0x18 ;  /* 0x0000000504047291 */ /* 0x004fcc000f8ec0ff */
[----:B------:R-:W-:Y:S01]  /*2040*/  MOV R3, UR4 ;  /* 0x0000000400037c02 */ /* 0x000fe20008000f00 */
[----:B---3--:R-:W-:-:S04]  /*2050*/  UISETP.GT.U32.AND UP0, UPT, UR48, 0x1ff, UPT ;  /* 0x000001ff3000788c */ /* 0x008fc8000bf04070 */
[----:B------:R2:W3:Y:S05]  /*2060*/  LDS R45, [R3+0x88] ;  /* 0x00008800032d7984 */ /* 0x0004ea0000000800 */
[----:B------:R-:W-:Y:S05]  /*2070*/  BRA.U UP0, `(.L_x_35) ;  /* 0x0000001d00147547 */ /* 0x000fea000b800000 */
[----:B------:R-:W4:Y:S01]  /*2080*/  LDCU.64 UR34, c[0x0][0x648] ;  /* 0x0000c900ff2277ac */ /* 0x000f220008000a00 */
[----:B-1----:R-:W-:Y:S01]  /*2090*/  IMAD.SHL.U32 R2, R0, 0x20, RZ ;  /* 0x0000002000027824 */ /* 0x002fe200078e00ff */
[----:B------:R-:W1:Y:S01]  /*20a0*/  S2UR UR39, SR_CTAID.X ;  /* 0x00000000002779c3 */ /* 0x000e620000002500 */
[----:B------:R-:W-:Y:S01]  /*20b0*/  SHF.R.U32.HI R0, RZ, 0x5, R0 ;  /* 0x00000005ff007819 */ /* 0x000fe20000011600 */
[----:B------:R-:W5:Y:S01]  /*20c0*/  LDCU UR6, c[0x0][0x658] ;  /* 0x0000cb00ff0677ac */ /* 0x000f620008000800 */
[----:B------:R-:W2:Y:S01]  /*20d0*/  S2R R37, SR_LANEID ;  /* 0x0000000000257919 */ /* 0x000ea20000000000 */
[----:B------:R-:W-:Y:S01]  /*20e0*/  LOP3.LUT R5, R2, 0x3e0, RZ, 0xc0, !PT ;  /* 0x000003e002057812 */ /* 0x000fe200078ec0ff */
[----:B------:R-:W-:Y:S01]  /*20f0*/  HFMA2 R36, -RZ, RZ, 0, 0 ;  /* 0x00000000ff247431 */ /* 0x000fe200000001ff */
[----:B------:R-:W3:Y:S01]  /*2100*/  LDCU UR37, c[0x0][0x374] ;  /* 0x00006e80ff2577ac */ /* 0x000ee20008000800 */
[----:B------:R-:W-:Y:S01]  /*2110*/  BSSY B1, `(.L_x_35) ;  /* 0x00001bb000017945 */ /* 0x000fe20003800000 */
[----:B------:R-:W2:Y:S01]  /*2120*/  S2UR UR32, SR_CgaCtaId ;  /* 0x00000000002079c3 */ /* 0x000ea20000008800 */
[C---:B------:R-:W-:Y:S01]  /*2130*/  IMAD R2, R0.reuse, 0x400, R5 ;  /* 0x0000040000027824 */ /* 0x040fe200078e0205 */
[----:B------:R-:W1:Y:S01]  /*2140*/  LDCU.64 UR44, c[0x0][0x348] ;  /* 0x00006900ff2c77ac */ /* 0x000e620008000a00 */
[----:B------:R-:W-:Y:S01]  /*2150*/  IMAD.U32 R44, RZ, RZ, UR48 ;  /* 0x00000030ff2c7e24 */ /* 0x000fe2000f8e00ff */
[----:B------:R-:W-:Y:S01]  /*2160*/  CS2R R38, SRZ ;  /* 0x0000000000267805 */ /* 0x000fe2000001ff00 */
[----:B------:R-:W-:Y:S01]  /*2170*/  IMAD.IADD R5, R3, 0x1, R2 ;  /* 0x0000000103057824 */ /* 0x000fe200078e0202 */
[----:B------:R-:W-:Y:S01]  /*2180*/  UMOV UR33, 0x400 ;  /* 0x0000040000217882 */ /* 0x000fe20000000000 */
[----:B------:R-:W-:Y:S01]  /*2190*/  IMAD R42, R0, 0x4, R3 ;  /* 0x00000004002a7824 */ /* 0x000fe200078e0203 */
[----:B----4-:R-:W-:Y:S01]  /*21a0*/  UIMAD.WIDE.U32 UR4, UR48, UR35, URZ ;  /* 0x00000023300472a5 */ /* 0x010fe2000f8e00ff */
[----:B------:R-:W4:Y:S01]  /*21b0*/  S2UR UR30, SR_CgaCtaId ;  /* 0x00000000001e79c3 */ /* 0x000f220000008800 */
[----:B------:R-:W3:Y:S01]  /*21c0*/  LDCU UR35, c[0x0][0x370] ;  /* 0x00006e00ff2377ac */ /* 0x000ee20008000800 */
[C---:B------:R-:W-:Y:S01]  /*21d0*/  IADD3 R2, PT, PT, R5.reuse, 0x410, RZ ;  /* 0x0000041005027810 */ /* 0x040fe20007ffe0ff */
[----:B------:R-:W-:Y:S01]  /*21e0*/  VIADD R5, R5, 0x400 ;  /* 0x0000040005057836 */ /* 0x000fe20000000000 */
[----:B------:R-:W-:-:S02]  /*21f0*/  UIADD3 UR4, UPT, UPT, -UR5, UR48, URZ ;  /* 0x0000003005047290 */ /* 0x000fc4000fffe1ff */
[----:B------:R-:W-:Y:S01]  /*2200*/  SHF.R.U32.HI R41, RZ, 0x3, R2 ;  /* 0x00000003ff297819 */ /* 0x000fe20000011602 */
[----:B------:R-:W2:Y:S01]  /*2210*/  LDCU UR49, c[0x0][0x378] ;  /* 0x00006f00ff3177ac */ /* 0x000ea20008000800 */
[----:B------:R-:W4:Y:S01]  /*2220*/  S2UR UR28, SR_CgaCtaId ;  /* 0x00000000001c79c3 */ /* 0x000f220000008800 */
[----:B------:R-:W-:Y:S01]  /*2230*/  SHF.R.U32.HI R40, RZ, 0x3, R5 ;  /* 0x00000003ff287819 */ /* 0x000fe20000011605 */
[----:B---3--:R-:W-:Y:S01]  /*2240*/  IMAD R43, R0, 0x200000, R45 ;  /* 0x00200000002b7824 */ /* 0x008fe200078e022d */
[----:B------:R-:W-:Y:S01]  /*2250*/  USHF.R.U32.HI UR4, URZ, UR23, UR4 ;  /* 0x00000017ff047299 */ /* 0x000fe20008011604 */
[----:B------:R-:W-:Y:S01]  /*2260*/  LOP3.LUT R41, R2, 0x10, R41, 0x78, !PT ;  /* 0x0000001002297812 */ /* 0x000fe200078e7829 */
[----:B-1----:R-:W-:Y:S01]  /*2270*/  USHF.L.U32 UR39, UR39, 0x7, URZ ;  /* 0x0000000727277899 */ /* 0x002fe200080006ff */
[----:B------:R-:W-:Y:S01]  /*2280*/  LOP3.LUT R40, R5, 0x10, R40, 0x78, !PT ;  /* 0x0000001005287812 */ /* 0x000fe200078e7828 */
[----:B------:R-:W-:Y:S01]  /*2290*/  UIADD3 UR4, UPT, UPT, UR5, UR4, URZ ;  /* 0x0000000405047290 */ /* 0x000fe2000fffe0ff */
[----:B------:R-:W1:Y:S01]  /*22a0*/  S2UR UR26, SR_CgaCtaId ;  /* 0x00000000001a79c3 */ /* 0x000e620000008800 */
[----:B------:R-:W-:-:S02]  /*22b0*/  UIADD3 UR42, UP3, UPT, UR44, 0x240, URZ ;  /* 0x000002402c2a7890 */ /* 0x000fc4000ff7e0ff */
[----:B------:R-:W-:Y:S02]  /*22c0*/  USHF.R.U32.HI UR4, URZ, UR22, UR4 ;  /* 0x00000016ff047299 */ /* 0x000fe40008011604 */
[----:B------:R-:W-:Y:S02]  /*22d0*/  UIMAD UR50, UR37, UR35, URZ ;  /* 0x00000023253272a4 */ /* 0x000fe4000f8e02ff */
[----:B------:R-:W-:Y:S01]  /*22e0*/  UIADD3 UR4, UPT, UPT, -UR4, URZ, URZ ;  /* 0x000000ff04047290 */ /* 0x000fe2000fffe1ff */
[----:B------:R-:W3:Y:S01]  /*22f0*/  S2UR UR24, SR_CgaCtaId ;  /* 0x00000000001879c3 */ /* 0x000ee20000008800 */
[----:B--2---:R-:W-:Y:S02]  /*2300*/  UIMAD UR49, UR50, UR49, URZ ;  /* 0x00000031323172a4 */ /* 0x004fe4000f8e02ff */
[----:B------:R-:W-:Y:S02]  /*2310*/  UIMAD UR34, UR4, UR34, UR48 ;  /* 0x00000022042272a4 */ /* 0x000fe4000f8e0230 */
[----:B------:R-:W-:-:S02]  /*2320*/  UIADD3 UR40, UP2, UPT, UR44, 0x240, URZ ;  /* 0x000002402c287890 */ /* 0x000fc4000ff5e0ff */
[----:B-----5:R-:W-:Y:S02]  /*2330*/  UIMAD.WIDE.U32 UR6, UR34, UR6, URZ ;  /* 0x00000006220672a5 */ /* 0x020fe4000f8e00ff */
[----:B------:R-:W-:Y:S01]  /*2340*/  UIADD3 UR38, UP1, UPT, UR44, 0x240, URZ ;  /* 0x000002402c267890 */ /* 0x000fe2000ff3e0ff */
[----:B------:R-:W2:Y:S01]  /*2350*/  LDCU.64 UR4, c[0x0][0x660] ;  /* 0x0000cc00ff0477ac */ /* 0x000ea20008000a00 */
[----:B------:R-:W-:Y:S02]  /*2360*/  UIADD3 UR6, UPT, UPT, UR34, -UR7, URZ ;  /* 0x8000000722067290 */ /* 0x000fe4000fffe0ff */
[----:B------:R-:W-:Y:S02]  /*2370*/  UIADD3 UR36, UP0, UPT, UR44, 0x240, URZ ;  /* 0x000002402c247890 */ /* 0x000fe4000ff1e0ff */
[----:B------:R-:W-:Y:S02]  /*2380*/  USHF.R.U32.HI UR6, URZ, UR21, UR6 ;  /* 0x00000015ff067299 */ /* 0x000fe40008011606 */
[----:B------:R-:W-:-:S02]  /*2390*/  ULEA.HI UR49, UR49, UR49, URZ, 0x1 ;  /* 0x0000003131317291 */ /* 0x000fc4000f8f08ff */
[----:B------:R-:W-:Y:S01]  /*23a0*/  UIADD3 UR6, UPT, UPT, UR7, UR6, URZ ;  /* 0x0000000607067290 */ /* 0x000fe2000fffe0ff */
[----:B------:R-:W-:Y:S01]  /*23b0*/  UMOV UR31, 0x400 ;  /* 0x00000400001f7882 */ /* 0x000fe20000000000 */
[----:B------:R-:W-:Y:S02]  /*23c0*/  UMOV UR29, 0x400 ;  /* 0x00000400001d7882 */ /* 0x000fe40000000000 */
[----:B------:R-:W-:Y:S01]  /*23d0*/  USHF.R.U32.HI UR6, URZ, UR13, UR6 ;  /* 0x0000000dff067299 */ /* 0x000fe20008011606 */
[----:B------:R-:W-:Y:S01]  /*23e0*/  UMOV UR27, 0x400 ;  /* 0x00000400001b7882 */ /* 0x000fe20000000000 */
[----:B------:R-:W-:Y:S02]  /*23f0*/  UMOV UR25, 0x400 ;  /* 0x0000040000197882 */ /* 0x000fe40000000000 */
[----:B--2---:R-:W-:Y:S02]  /*2400*/  UIMAD.WIDE.U32 UR8, UR6, UR5, URZ ;  /* 0x00000005060872a5 */ /* 0x004fe4000f8e00ff */
[----:B------:R-:W-:Y:S01]  /*2410*/  ULOP3.LUT UR35, UR39, 0x80, URZ, 0xc0, !UPT ;  /* 0x0000008027237892 */ /* 0x000fe2000f8ec0ff */
[----:B------:R-:W2:Y:S04]  /*2420*/  LDCU.64 UR46, c[0x0][0x358] ;  /* 0x00006b00ff2e77ac */ /* 0x000ea80008000a00 */
[----:B------:R-:W-:Y:S01]  /*2430*/  UMOV UR7, UR9 ;  /* 0x0000000900077c82 */ /* 0x000fe20008000000 */
[----:B------:R-:W5:Y:S01]  /*2440*/  LDCU UR20, c[0x0][0x658] ;  /* 0x0000cb00ff1477ac */ /* 0x000f620008000800 */
[----:B------:R-:W-:Y:S01]  /*2450*/  UIADD3 UR5, UPT, UPT, UR6, -UR7, URZ ;  /* 0x8000000706057290 */ /* 0x000fe2000fffe0ff */
[----:B------:R-:W1:Y:S03]  /*2460*/  LDCU UR19, c[0x0][0x654] ;  /* 0x0000ca80ff1377ac */ /* 0x000e660008000800 */
[----:B------:R-:W-:Y:S01]  /*2470*/  USHF.R.U32.HI UR5, URZ, UR15, UR5 ;  /* 0x0000000fff057299 */ /* 0x000fe20008011605 */
[----:B------:R-:W1:Y:S03]  /*2480*/  LDCU.64 UR10, c[0x0][0x648] ;  /* 0x0000c900ff0a77ac */ /* 0x000e660008000a00 */
[----:B------:R-:W-:Y:S01]  /*2490*/  UIADD3 UR7, UPT, UPT, UR7, UR5, URZ ;  /* 0x0000000507077290 */ /* 0x000fe2000fffe0ff */
[----:B------:R-:W1:Y:S06]  /*24a0*/  LDCU.64 UR8, c[0x0][0x660] ;  /* 0x0000cc00ff0877ac */ /* 0x000e6c0008000a00 */
[----:B------:R-:W1:Y:S01]  /*24b0*/  LDCU UR5, c[0x0][0x654] ;  /* 0x0000ca80ff0577ac */ /* 0x000e620008000800 */
[----:B------:R-:W-:-:S02]  /*24c0*/  USHF.R.U32.HI UR7, URZ, UR14, UR7 ;  /* 0x0000000eff077299 */ /* 0x000fc40008011607 */
[----:B------:R-:W-:Y:S02]  /*24d0*/  ULEA UR18, UR32, UR33, 0x18 ;  /* 0x0000002120127291 */ /* 0x000fe4000f8ec0ff */
[----:B------:R-:W-:Y:S02]  /*24e0*/  UIADD3 UR7, UPT, UPT, -UR7, URZ, URZ ;  /* 0x000000ff07077290 */ /* 0x000fe4000fffe1ff */
[----:B----4-:R-:W-:Y:S02]  /*24f0*/  ULEA UR17, UR30, UR31, 0x18 ;  /* 0x0000001f1e117291 */ /* 0x010fe4000f8ec0ff */
[----:B------:R-:W-:Y:S02]  /*2500*/  UIMAD UR4, UR7, UR4, UR6 ;  /* 0x00000004070472a4 */ /* 0x000fe4000f8e0206 */
[----:B------:R-:W-:Y:S02]  /*2510*/  UIADD3 UR6, UPT, UPT, -UR6, URZ, URZ ;  /* 0x000000ff06067290 */ /* 0x000fe4000fffe1ff */
[----:B------:R-:W-:-:S02]  /*2520*/  ULEA UR16, UR28, UR29, 0x18 ;  /* 0x0000001d1c107291 */ /* 0x000fc4000f8ec0ff */
[----:B-1----:R-:W-:Y:S01]  /*2530*/  UIMAD UR5, UR6, UR5, UR34 ;  /* 0x00000005060572a4 */ /* 0x002fe2000f8e0222 */
[----:B------:R-:W-:Y:S01]  /*2540*/  IMAD.U32 R46, RZ, RZ, UR4 ;  /* 0x00000004ff2e7e24 */ /* 0x000fe2000f8e00ff */
[----:B------:R-:W-:Y:S02]  /*2550*/  ULEA UR12, UR26, UR27, 0x18 ;  /* 0x0000001b1a0c7291 */ /* 0x000fe4000f8ec0ff */
[----:B---3--:R-:W-:Y:S02]  /*2560*/  ULEA UR7, UR24, UR25, 0x18 ;  /* 0x0000001918077291 */ /* 0x008fe4000f8ec0ff */
[----:B------:R-:W-:Y:S01]  /*2570*/  MOV R47, UR5 ;  /* 0x00000005002f7c02 */ /* 0x000fe20008000f00 */
[----:B------:R-:W-:Y:S02]  /*2580*/  UIADD3.X UR43, UPT, UPT, URZ, UR45, URZ, UP3, !UPT ;  /* 0x0000002dff2b7290 */ /* 0x000fe40009ffe4ff */
[----:B------:R-:W-:Y:S02]  /*2590*/  UIADD3.X UR41, UPT, UPT, URZ, UR45, URZ, UP2, !UPT ;  /* 0x0000002dff297290 */ /* 0x000fe400097fe4ff */
[----:B------:R-:W-:-:S02]  /*25a0*/  UIADD3.X UR39, UPT, UPT, URZ, UR45, URZ, UP1, !UPT ;  /* 0x0000002dff277290 */ /* 0x000fc40008ffe4ff */
[----:B------:R-:W-:Y:S02]  /*25b0*/  UIADD3.X UR37, UPT, UPT, URZ, UR45, URZ, UP0, !UPT ;  /* 0x0000002dff257290 */ /* 0x000fe400087fe4ff */
[----:B--2--5:R-:W-:-:S12]  /*25c0*/  USHF.R.S32.HI UR34, URZ, 0x1, UR49 ;  /* 0x00000001ff227899 */ /* 0x024fd80008011431 */
.L_x_48:
[----:B------:R-:W-:Y:S01]  /*25d0*/  LEA R2, R36, R3, 0x3 ;  /* 0x0000000324027211 */ /* 0x000fe200078e18ff */
[----:B------:R-:W-:Y:S01]  /*25e0*/  BSSY B0, `(.L_x_36) ;  /* 0x0000005000007945 */ /* 0x000fe20003800000 */
[----:B------:R-:W-:Y:S02]  /*25f0*/  SHF.L.U32 R5, R38, 0x1f, RZ ;  /* 0x0000001f26057819 */ /* 0x000fe400000006ff */
[----:B------:R-:W-:Y:S02]  /*2600*/  LEA R48, R36, R43, 0x7 ;  /* 0x0000002b24307211 */ /* 0x000fe400078e38ff */
[----:B-1----:R-:W1:Y:S02]  /*2610*/  SYNCS.PHASECHK.TRANS64.TRYWAIT P0, [R2+URZ+0x60], R5 ;  /* 0x00006005020075a7 */ /* 0x002e6400080011ff */
[----:B-1----:R-:W-:Y:S05]  /*2620*/  @!P0 BRA `(.L_x_37) ;  /* 0x0000001800ec8947 */ /* 0x002fea0003800000 */
.L_x_60:
[----:B------:R-:W-:Y:S05]  /*2630*/  BSYNC B0 ;  /* 0x0000000000007941 */ /* 0x000fea0003800000 */
.L_x_36:
[----:B------:R-:W-:Y:S01]  /*2640*/  R2UR UR4, R48 ;  /* 0x00000000300472ca */ /* 0x000fe200000e0000 */
[----:B------:R-:W-:Y:S01]  /*2650*/  IMAD.SHL.U32 R51, R39, 0x4, RZ ;  /* 0x0000000427337824 */ /* 0x000fe200078e00ff */
[----:B------:R-:W-:Y:S01]  /*2660*/  ISETP.NE.AND P2, PT, R0, RZ, PT ;  /* 0x000000ff0000720c */ /* 0x000fe20003f45270 */
[----:B------:R-:W-:Y:S01]  /*2670*/  IMAD.SHL.U32 R46, R46, 0x80, RZ ;  /* 0x000000802e2e7824 */ /* 0x000fe200078e00ff */
[----:B------:R-:W-:Y:S01]  /*2680*/  LEA R47, R47, UR35, 0x8 ;  /* 0x000000232f2f7c11 */ /* 0x000fe2000f8e40ff */
[----:B------:R-:W-:-:S05]  /*2690*/  IMAD.HI R50, R51, 0x66666667, RZ ;  /* 0x6666666733327827 */ /* 0x000fca00078e02ff */
[----:B------:R-:W-:-:S03]  /*26a0*/  SHF.R.S32.HI R49, RZ, 0x1, R50 ;  /* 0x00000001ff317819 */ /* 0x000fc60000011432 */
[----:B-1----:R-:W1:Y:S01]  /*26b0*/  LDTM.x32 R4, tmem[UR4] ;  /* 0x00000004000479ee */ /* 0x002e6200082c0000 */
[----:B------:R-:W-:-:S05]  /*26c0*/  LEA.HI R50, R50, R49, RZ, 0x1 ;  /* 0x0000003132327211 */ /* 0x000fca00078f08ff */
[----:B------:R-:W-:Y:S01]  /*26d0*/  IMAD R50, R50, -0x5, R51 ;  /* 0xfffffffb32327824 */ /* 0x000fe200078e0233 */
[C---:B-1----:R-:W-:Y:S02]  /*26e0*/  FMNMX.NAN R52, |R19|.reuse, |R35|, !PT ;  /* 0x4000002313347209 */ /* 0x042fe40007820200 */
[----:B------:R-:W-:Y:S02]  /*26f0*/  F2FP.SATFINITE.E4M3.F32.PACK_AB_MERGE_C R19, R19, R18, RZ ;  /* 0x000000121313723e */ /* 0x000fe400048070ff */
[-C--:B------:R-:W-:Y:S02]  /*2700*/  FMNMX.NAN R49, |R18|, |R34|.reuse, !PT ;  /* 0x4000002212317209 */ /* 0x080fe40007820200 */
[----:B------:R-:W-:Y:S02]  /*2710*/  F2FP.SATFINITE.E4M3.F32.PACK_AB_MERGE_C R18, R35, R34, RZ ;  /* 0x000000222312723e */ /* 0x000fe400048070ff */
[----:B------:R-:W-:Y:S02]  /*2720*/  FMNMX.NAN R34, |R17|, |R33|, !PT ;  /* 0x4000002111227209 */ /* 0x000fe40007820200 */
[----:B------:R-:W-:-:S02]  /*2730*/  F2FP.SATFINITE.E4M3.F32.PACK_AB_MERGE_C R53, R33, R32, RZ ;  /* 0x000000202135723e */ /* 0x000fc400048070ff */
[----:B------:R-:W-:Y:S02]  /*2740*/  FMNMX.NAN R35, |R16|, |R32|, !PT ;  /* 0x4000002010237209 */ /* 0x000fe40007820200 */
[C---:B------:R-:W-:Y:S02]  /*2750*/  F2FP.SATFINITE.E4M3.F32.PACK_AB_MERGE_C R51, R15.reuse, R14, RZ ;  /* 0x0000000e0f33723e */ /* 0x040fe400048070ff */
[-C--:B------:R-:W-:Y:S02]  /*2760*/  FMNMX.NAN R33, |R14|, |R30|.reuse, !PT ;  /* 0x4000001e0e217209 */ /* 0x080fe40007820200 */
[----:B------:R-:W-:Y:S02]  /*2770*/  FMNMX.NAN R32, |R15|, |R31|, !PT ;  /* 0x4000001f0f207209 */ /* 0x000fe40007820200 */
[----:B------:R-:W-:Y:S02]  /*2780*/  F2FP.SATFINITE.E4M3.F32.PACK_AB_MERGE_C R14, R31, R30, RZ ;  /* 0x0000001e1f0e723e */ /* 0x000fe400048070ff */
[----:B------:R-:W-:-:S02]  /*2790*/  FMNMX.NAN R30, |R13|, |R29|, !PT ;  /* 0x4000001d0d1e7209 */ /* 0x000fc40007820200 */
[----:B------:R-:W-:Y:S02]  /*27a0*/  F2FP.SATFINITE.E4M3.F32.PACK_AB_MERGE_C R56, R13, R12, RZ ;  /* 0x0000000c0d38723e */ /* 0x000fe400048070ff */
[----:B------:R-:W-:Y:S02]  /*27b0*/  FMNMX.NAN R31, |R12|, |R28|, !PT ;  /* 0x4000001c0c1f7209 */ /* 0x000fe40007820200 */
[----:B------:R-:W-:Y:S02]  /*27c0*/  F2FP.SATFINITE.E4M3.F32.PACK_AB_MERGE_C R54, R17, R16, RZ ;  /* 0x000000101136723e */ /* 0x000fe400048070ff */
[----:B------:R-:W-:Y:S02]  /*27d0*/  F2FP.SATFINITE.E4M3.F32.PACK_AB_MERGE_C R12, R27, R26, RZ ;  /* 0x0000001a1b0c723e */ /* 0x000fe400048070ff */
[----:B------:R-:W-:Y:S02]  /*27e0*/  F2FP.SATFINITE.E4M3.F32.PACK_AB_MERGE_C R13, R25, R24, RZ ;  /* 0x00000018190d723e */ /* 0x000fe400048070ff */
[----:B------:R-:W-:-:S02]  /*27f0*/  F2FP.SATFINITE.E4M3.F32.PACK_AB_MERGE_C R16, R11, R10, RZ ;  /* 0x0000000a0b10723e */ /* 0x000fc400048070ff */
[----:B------:R-:W-:Y:S02]  /*2800*/  F2FP.SATFINITE.E4M3.F32.PACK_AB_MERGE_C R17, R9, R8, RZ ;  /* 0x000000080911723e */ /* 0x000fe400048070ff */
[----:B------:R-:W-:Y:S02]  /*2810*/  FMNMX3.NAN R52, |R11|, |R27|, R52, !PT ;  /* 0x4000001b0b347276 */ /* 0x000fe40007820234 */
[----:B------:R-:W-:Y:S02]  /*2820*/  PRMT R13, R13, 0x5410, R12 ;  /* 0x000054100d0d7816 */ /* 0x000fe4000000000c */
[----:B------:R-:W-:Y:S02]  /*2830*/  PRMT R17, R17, 0x5410, R16 ;  /* 0x0000541011117816 */ /* 0x000fe40000000010 */
[----:B------:R-:W-:Y:S02]  /*2840*/  F2FP.SATFINITE.E4M3.F32.PACK_AB_MERGE_C R11, R23, R22, RZ ;  /* 0x00000016170b723e */ /* 0x000fe400048070ff */
[----:B------:R-:W-:-:S02]  /*2850*/  F2FP.SATFINITE.E4M3.F32.PACK_AB_MERGE_C R12, R21, R20, RZ ;  /* 0x00000014150c723e */ /* 0x000fc400048070ff */
[----:B------:R-:W-:Y:S02]  /*2860*/  F2FP.SATFINITE.E4M3.F32.PACK_AB_MERGE_C R27, R7, R6, RZ ;  /* 0x00000006071b723e */ /* 0x000fe400048070ff */
[----:B------:R-:W-:Y:S02]  /*2870*/  F2FP.SATFINITE.E4M3.F32.PACK_AB_MERGE_C R16, R5, R4, RZ ;  /* 0x000000040510723e */ /* 0x000fe400048070ff */
[----:B------:R-:W-:Y:S02]  /*2880*/  F2FP.SATFINITE.E4M3.F32.PACK_AB_MERGE_C R29, R29, R28, RZ ;  /* 0x0000001c1d1d723e */ /* 0x000fe400048070ff */
[----:B------:R-:W-:Y:S02]  /*2890*/  PRMT R15, R53, 0x5410, R18 ;  /* 0x00005410350f7816 */ /* 0x000fe40000000012 */
[----:B------:R-:W-:Y:S01]  /*28a0*/  PRMT R12, R12, 0x5410, R11 ;  /* 0x000054100c0c7816 */ /* 0x000fe2000000000b */
[----:B------:R-:W-:Y:S01]  /*28b0*/  IMAD R11, R50, 0x1000, R40 ;  /* 0x00001000320b7824 */ /* 0x000fe200078e0228 */
[----:B------:R-:W-:Y:S01]  /*28c0*/  FMNMX3.NAN R49, |R10|, |R26|, R49, !PT ;  /* 0x4000001a0a317276 */ /* 0x000fe20007820231 */
[----:B------:R-:W-:Y:S01]  /*28d0*/  IMAD R10, R50, 0x1000, R41 ;  /* 0x00001000320a7824 */ /* 0x000fe200078e0229 */
[----:B------:R-:W-:-:S02]  /*28e0*/  PRMT R19, R54, 0x5410, R19 ;  /* 0x0000541036137816 */ /* 0x000fc40000000013 */
[----:B------:R-:W-:Y:S02]  /*28f0*/  PRMT R16, R16, 0x5410, R27 ;  /* 0x0000541010107816 */ /* 0x000fe4000000001b */
[----:B------:R-:W-:Y:S02]  /*2900*/  PRMT R18, R56, 0x5410, R51 ;  /* 0x0000541038127816 */ /* 0x000fe40000000033 */
[----:B------:R-:W-:Y:S02]  /*2910*/  PRMT R14, R29, 0x5410, R14 ;  /* 0x000054101d0e7816 */ /* 0x000fe4000000000e */
[----:B------:R-:W-:Y:S01]  /*2920*/  FMNMX3.NAN R7, |R7|, |R23|, R32, !PT ;  /* 0x4000001707077276 */ /* 0x000fe20007820220 */
[----:B------:R1:W-:Y:S01]  /*2930*/  STS.128 [R11], R16 ;  /* 0x000000100b007388 */ /* 0x0003e20000000c00 */
[----:B------:R-:W-:Y:S02]  /*2940*/  FMNMX3.NAN R6, |R6|, |R22|, R33, !PT ;  /* 0x4000001606067276 */ /* 0x000fe40007820221 */
[----:B------:R-:W-:Y:S01]  /*2950*/  FMNMX3.NAN R34, |R9|, |R25|, R34, !PT ;  /* 0x4000001909227276 */ /* 0x000fe20007820222 */
[----:B------:R1:W-:Y:S01]  /*2960*/  STS.128 [R10], R12 ;  /* 0x0000000c0a007388 */ /* 0x0003e20000000c00 */
[----:B------:R-:W-:-:S02]  /*2970*/  FMNMX3.NAN R35, |R8|, |R24|, R35, !PT ;  /* 0x4000001808237276 */ /* 0x000fc40007820223 */
[----:B------:R-:W-:Y:S01]  /*2980*/  FMNMX3.NAN R5, |R5|, |R21|, R30, !PT ;  /* 0x4000001505057276 */ /* 0x000fe2000782021e */
[----:B------:R2:W-:Y:S06]  /*2990*/  MEMBAR.ALL.CTA ;  /* 0x0000000000007992 */ /* 0x0005ec0000008000 */
[----:B--2---:R-:W2:Y:S01]  /*29a0*/  FENCE.VIEW.ASYNC.S ;  /* 0x00000000000073c6 */ /* 0x004ea20000000000 */
[----:B------:R-:W-:Y:S02]  /*29b0*/  FMNMX3.NAN R4, |R4|, |R20|, R31, !PT ;  /* 0x4000001404047276 */ /* 0x000fe4000782021f */
[----:B------:R-:W-:-:S02]  /*29c0*/  FMNMX.NAN R7, R52, R7, !PT ;  /* 0x0000000734077209 */ /* 0x000fc40007820000 */
[----:B------:R-:W-:Y:S02]  /*29d0*/  FMNMX.NAN R6, R49, R6, !PT ;  /* 0x0000000631067209 */ /* 0x000fe40007820000 */
[----:B------:R-:W-:Y:S02]  /*29e0*/  FMNMX3.NAN R5, R5, R34, R7, !PT ;  /* 0x0000002205057276 */ /* 0x000fe40007820007 */
[----:B------:R-:W-:-:S04]  /*29f0*/  FMNMX3.NAN R4, R4, R35, R6, !PT ;  /* 0x0000002304047276 */ /* 0x000fc80007820006 */
[----:B------:R-:W-:-:S04]  /*2a00*/  FMNMX3.NAN R5, R4, R5, RZ, !PT ;  /* 0x0000000504057276 */ /* 0x000fc800078200ff */
[----:B------:R-:W-:Y:S01]  /*2a10*/  FMNMX R49, RZ, R5, !PT ;  /* 0x00000005ff317209 */ /* 0x000fe20007800000 */
[----:B--2---:R-:W-:Y:S06]  /*2a20*/  BAR.SYNC.DEFER_BLOCKING 0x2, 0x80 ;  /* 0x0082000000007b1d */ /* 0x004fec0000010000 */
[----:B------:R-:W-:Y:S05]  /*2a30*/  @P2 BRA `(.L_x_38) ;  /* 0x0000000000402947 */ /* 0x000fea0003800000 */
[----:B------:R-:W-:Y:S01]  /*2a40*/  IMAD.U32 R3, RZ, RZ, UR18 ;  /* 0x00000012ff037e24 */ /* 0x000fe2000f8e00ff */
[----:B------:R-:W-:-:S04]  /*2a50*/  PLOP3.LUT P0, PT, PT, PT, PT, 0x80, 0x8 ;  /* 0x000000000008781c */ /* 0x000fc80003f0f070 */
[----:B------:R-:W-:-:S05]  /*2a60*/  LEA R4, R50, R3, 0xc ;  /* 0x0000000332047211 */ /* 0x000fca00078e60ff */
[----:B------:R-:W-:-:S07]  /*2a70*/  VIADD R4, R4, 0x400 ;  /* 0x0000040004047836 */ /* 0x000fce0000000000 */
.L_x_39:
[----:B------:R-:W-:Y:S02]  /*2a80*/  PLOP3.LUT P1, PT, P1, P0, PT, 0xf2, 0x2f ;  /* 0x00000000002f781c */ /* 0x000fe40000f21e72 */
[----:B------:R-:W-:-:S08]  /*2a90*/  @P0 R2UR P1, UR6, R47 ;  /* 0x000000002f0602ca */ /* 0x000fd00000020000 */
[----:B------:R-:W-:Y:S02]  /*2aa0*/  PLOP3.LUT P1, PT, P1, P0, PT, 0xf2, 0x2f ;  /* 0x00000000002f781c */ /* 0x000fe40000f21e72 */
[----:B------:R-:W-:-:S08]  /*2ab0*/  @P0 R2UR.OR P1, UR5, R46 ;  /* 0x000000002e0502ca */ /* 0x000fd00000120000 */
[----:B------:R-:W-:Y:S02]  /*2ac0*/  PLOP3.LUT P1, PT, P1, P0, PT, 0xf2, 0x2f ;  /* 0x00000000002f781c */ /* 0x000fe40000f21e72 */
[----:B------:R-:W-:-:S08]  /*2ad0*/  @P0 R2UR.OR P1, UR4, R4 ;  /* 0x00000000040402ca */ /* 0x000fd00000120000 */
[----:B------:R-:W-:Y:S02]  /*2ae0*/  @P0 PLOP3.LUT P0, PT, P1, PT, PT, 0x80, 0x8 ;  /* 0x000000000008081c */ /* 0x000fe40000f0f070 */
[----:B------:R-:W-:-:S03]  /*2af0*/  PLOP3.LUT P1, PT, PT, PT, PT, 0x80, 0x8 ;  /* 0x000000000008781c */ /* 0x000fc60003f2f070 */
[----:B------:R2:W-:Y:S08]  /*2b00*/  UTMASTG.2D [UR4], [UR42], desc[URZ] ;  /* 0x0000ff042a0073b5 */ /* 0x0005f00008009000 */
[----:B--2---:R-:W-:Y:S05]  /*2b10*/  @P0 BRA.U.ANY `(.L_x_39) ;  /* 0xfffffffd00d80947 */ /* 0x004fea000393ffff */
[----:B------:R0:W-:Y:S01]  /*2b20*/  UTMACMDFLUSH ;  /* 0x00000000000079b7 */ /* 0x0001e20000000000 */
[----:B------:R-:W-:-:S04]  /*2b30*/  DEPBAR.LE SB0, 0x4 ;  /* 0x000081000000791a */ /* 0x000fc80000000000 */
.L_x_38:
[----:B------:R-:W-:Y:S01]  /*2b40*/  R2UR UR4, R48 ;  /* 0x00000000300472ca */ /* 0x000fe200000e0000 */
[----:B------:R-:W-:Y:S01]  /*2b50*/  BAR.SYNC.DEFER_BLOCKING 0x2, 0x80 ;  /* 0x0082000000007b1d */ /* 0x000fe20000010000 */
[----:B------:R-:W-:-:S05]  /*2b60*/  VIADD R50, R50, 0x1 ;  /* 0x0000000132327836 */ /* 0x000fca0000000000 */
[----:B------:R-:W-:-:S04]  /*2b70*/  ISETP.NE.AND P0, PT, R50, 0x5, PT ;  /* 0x000000053200780c */ /* 0x000fc80003f05270 */
[----:B------:R-:W-:Y:S02]  /*2b80*/  SEL R50, R50, RZ, P0 ;  /* 0x000000ff32327207 */ /* 0x000fe40000000000 */
[----:B-1----:R-:W1:Y:S02]  /*2b90*/  LDTM.x32 R4, tmem[UR4+0x20] ;  /* 0x00002004000479ee */ /* 0x002e6400082c0000 */
[----:B-1----:R-:W-:Y:S02]  /*2ba0*/  FMNMX.NAN R52, |R35|, |R19|, !PT ;  /* 0x4000001323347209 */ /* 0x002fe40007820200 */
[-C--:B------:R-:W-:Y:S02]  /*2bb0*/  F2FP.SATFINITE.E4M3.F32.PACK_AB_MERGE_C R19, R19, R18.reuse, RZ ;  /* 0x000000121313723e */ /* 0x080fe400048070ff */
[----:B------:R-:W-:Y:S02]  /*2bc0*/  FMNMX.NAN R51, |R34|, |R18|, !PT ;  /* 0x4000001222337209 */ /* 0x000fe40007820200 */
[----:B------:R-:W-:-:S02]  /*2bd0*/  F2FP.SATFINITE.E4M3.F32.PACK_AB_MERGE_C R18, R35, R34, RZ ;  /* 0x000000222312723e */ /* 0x000fc400048070ff */
[C---:B------:R-:W-:Y:S02]  /*2be0*/  FMNMX.NAN R34, |R33|.reuse, |R17|, !PT ;  /* 0x4000001121227209 */ /* 0x040fe40007820200 */
[----:B------:R-:W-:Y:S02]  /*2bf0*/  F2FP.SATFINITE.E4M3.F32.PACK_AB_MERGE_C R55, R33, R32, RZ ;  /* 0x000000202137723e */ /* 0x000fe400048070ff */
[----:B------:R-:W-:Y:S02]  /*2c00*/  FMNMX.NAN R35, |R32|, |R16|, !PT ;  /* 0x4000001020237209 */ /* 0x000fe40007820200 */
[-C--:B------:R-:W-:Y:S02]  /*2c10*/  F2FP.SATFINITE.E4M3.F32.PACK_AB_MERGE_C R53, R15, R14.reuse, RZ ;  /* 0x0000000e0f35723e */ /* 0x080fe400048070ff */
[----:B------:R-:W-:Y:S02]  /*2c20*/  FMNMX.NAN R33, |R30|, |R14|, !PT ;  /* 0x4000000e1e217209 */ /* 0x000fe40007820200 */
[----:B------:R-:W-:-:S02]  /*2c30*/  FMNMX.NAN R32, |R31|, |R15|, !PT ;  /* 0x4000000f1f207209 */ /* 0x000fc40007820200 */
[----:B------:R-:W-:Y:S02]  /*2c40*/  F2FP.SATFINITE.E4M3.F32.PACK_AB_MERGE_C R14, R31, R30, RZ ;  /* 0x0000001e1f0e723e */ /* 0x000fe400048070ff */
[----:B------:R-:W-:Y:S02]  /*2c50*/  FMNMX.NAN R30, |R29|, |R13|, !PT ;  /* 0x4000000d1d1e7209 */ /* 0x000fe40007820200 */
[-C--:B------:R-:W-:Y:S02]  /*2c60*/  F2FP.SATFINITE.E4M3.F32.PACK_AB_MERGE_C R56, R13, R12.reuse, RZ ;  /* 0x0000000c0d38723e */ /* 0x080fe400048070ff */
[----:B------:R-:W-:Y:S02]  /*2c70*/  FMNMX.NAN R31, |R28|, |R12|, !PT ;  /* 0x4000000c1c1f7209 */ /* 0x000fe40007820200 */
[----:B------:R-:W-:Y:S02]  /*2c80*/  F2FP.SATFINITE.E4M3.F32.PACK_AB_MERGE_C R54, R17, R16, RZ ;  /* 0x000000101136723e */ /* 0x000fe400048070ff */
[----:B------:R-:W-:-:S02]  /*2c90*/  F2FP.SATFINITE.E4M3.F32.PACK_AB_MERGE_C R12, R27, R26, RZ ;  /* 0x0000001a1b0c723e */ /* 0x000fc400048070ff */
[----:B------:R-:W-:Y:S02]  /*2ca0*/  F2FP.SATFINITE.E4M3.F32.PACK_AB_MERGE_C R13, R25, R24, RZ ;  /* 0x00000018190d723e */ /* 0x000fe400048070ff */
[----:B------:R-:W-:Y:S02]  /*2cb0*/  F2FP.SATFINITE.E4M3.F32.PACK_AB_MERGE_C R16, R11, R10, RZ ;  /* 0x0000000a0b10723e */ /* 0x000fe400048070ff */
[----:B------:R-:W-:Y:S02]  /*2cc0*/  F2FP.SATFINITE.E4M3.F32.PACK_AB_MERGE_C R17, R9, R8, RZ ;  /* 0x000000080911723e */ /* 0x000fe400048070ff */
[----:B------:R-:W-:Y:S02]  /*2cd0*/  FMNMX3.NAN R52, |R11|, |R27|, R52, !PT ;  /* 0x4000001b0b347276 */ /* 0x000fe40007820234 */
[----:B------:R-:W-:Y:S02]  /*2ce0*/  PRMT R13, R13, 0x5410, R12 ;  /* 0x000054100d0d7816 */ /* 0x000fe4000000000c */
[----:B------:R-:W-:-:S02]  /*2cf0*/  PRMT R17, R17, 0x5410, R16 ;  /* 0x0000541011117816 */ /* 0x000fc40000000010 */
[----:B------:R-:W-:Y:S02]  /*2d00*/  F2FP.SATFINITE.E4M3.F32.PACK_AB_MERGE_C R11, R23, R22, RZ ;  /* 0x00000016170b723e */ /* 0x000fe400048070ff */
[----:B------:R-:W-:Y:S02]  /*2d10*/  F2FP.SATFINITE.E4M3.F32.PACK_AB_MERGE_C R12, R21, R20, RZ ;  /* 0x00000014150c723e */ /* 0x000fe400048070ff */
[----:B------:R-:W-:Y:S02]  /*2d20*/  F2FP.SATFINITE.E4M3.F32.PACK_AB_MERGE_C R27, R7, R6, RZ ;  /* 0x00000006071b723e */ /* 0x000fe400048070ff */
[----:B------:R-:W-:Y:S02]  /*2d30*/  F2FP.SATFINITE.E4M3.F32.PACK_AB_MERGE_C R16, R5, R4, RZ ;  /* 0x000000040510723e */ /* 0x000fe400048070ff */
[----:B------:R-:W-:Y:S02]  /*2d40*/  F2FP.SATFINITE.E4M3.F32.PACK_AB_MERGE_C R29, R29, R28, RZ ;  /* 0x0000001c1d1d723e */ /* 0x000fe400048070ff */
[----:B------:R-:W-:-:S02]  /*2d50*/  PRMT R15, R55, 0x5410, R18 ;  /* 0x00005410370f7816 */ /* 0x000fc40000000012 */
[----:B------:R-:W-:Y:S01]  /*2d60*/  PRMT R12, R12, 0x5410, R11 ;  /* 0x000054100c0c7816 */ /* 0x000fe2000000000b */
[----:B------:R-:W-:Y:S01]  /*2d70*/  IMAD R11, R50, 0x1000, R40 ;  /* 0x00001000320b7824 */ /* 0x000fe200078e0228 */
[----:B------:R-:W-:Y:S01]  /*2d80*/  FMNMX3.NAN R51, |R10|, |R26|, R51, !PT ;  /* 0x4000001a0a337276 */ /* 0x000fe20007820233 */
[----:B------:R-:W-:Y:S01]  /*2d90*/  IMAD R10, R50, 0x1000, R41 ;  /* 0x00001000320a7824 */ /* 0x000fe200078e0229 */
[----:B------:R-:W-:Y:S02]  /*2da0*/  PRMT R19, R54, 0x5410, R19 ;  /* 0x0000541036137816 */ /* 0x000fe40000000013 */
[----:B------:R-:W-:Y:S02]  /*2db0*/  PRMT R16, R16, 0x5410, R27 ;  /* 0x0000541010107816 */ /* 0x000fe4000000001b */
[----:B------:R-:W-:Y:S02]  /*2dc0*/  PRMT R18, R56, 0x5410, R53 ;  /* 0x0000541038127816 */ /* 0x000fe40000000035 */
[----:B------:R-:W-:-:S02]  /*2dd0*/  PRMT R14, R29, 0x5410, R14 ;  /* 0x000054101d0e7816 */ /* 0x000fc4000000000e */
[----:B------:R-:W-:Y:S01]  /*2de0*/  FMNMX3.NAN R7, |R7|, |R23|, R32, !PT ;  /* 0x4000001707077276 */ /* 0x000fe20007820220 */
[----:B------:R1:W-:Y:S01]  /*2df0*/  STS.128 [R11], R16 ;  /* 0x000000100b007388 */ /* 0x0003e20000000c00 */
[----:B------:R-:W-:Y:S02]  /*2e00*/  FMNMX3.NAN R6, |R6|, |R22|, R33, !PT ;  /* 0x4000001606067276 */ /* 0x000fe40007820221 */
[----:B------:R-:W-:Y:S01]  /*2e10*/  FMNMX3.NAN R34, |R9|, |R25|, R34, !PT ;  /* 0x4000001909227276 */ /* 0x000fe20007820222 */
[----:B------:R1:W-:Y:S01]  /*2e20*/  STS.128 [R10], R12 ;  /* 0x0000000c0a007388 */ /* 0x0003e20000000c00 */
[----:B------:R-:W-:Y:S02]  /*2e30*/  FMNMX3.NAN R35, |R8|, |R24|, R35, !PT ;  /* 0x4000001808237276 */ /* 0x000fe40007820223 */
[----:B------:R-:W-:Y:S01]  /*2e40*/  FMNMX3.NAN R5, |R5|, |R21|, R30, !PT ;  /* 0x4000001505057276 */ /* 0x000fe2000782021e */
[----:B------:R2:W-:Y:S06]  /*2e50*/  MEMBAR.ALL.CTA ;  /* 0x0000000000007992 */ /* 0x0005ec0000008000 */
[----:B--2---:R-:W2:Y:S01]  /*2e60*/  FENCE.VIEW.ASYNC.S ;  /* 0x00000000000073c6 */ /* 0x004ea20000000000 */
[----:B------:R-:W-:-:S02]  /*2e70*/  FMNMX3.NAN R4, |R4|, |R20|, R31, !PT ;  /* 0x4000001404047276 */ /* 0x000fc4000782021f */
[----:B------:R-:W-:Y:S02]  /*2e80*/  FMNMX.NAN R7, R52, R7, !PT ;  /* 0x0000000734077209 */ /* 0x000fe40007820000 */
[----:B------:R-:W-:Y:S02]  /*2e90*/  FMNMX.NAN R6, R51, R6, !PT ;  /* 0x0000000633067209 */ /* 0x000fe40007820000 */
[----:B------:R-:W-:Y:S02]  /*2ea0*/  FMNMX3.NAN R5, R5, R34, R7, !PT ;  /* 0x0000002205057276 */ /* 0x000fe40007820007 */
[----:B------:R-:W-:-:S04]  /*2eb0*/  FMNMX3.NAN R4, R4, R35, R6, !PT ;  /* 0x0000002304047276 */ /* 0x000fc80007820006 */
[----:B------:R-:W-:-:S04]  /*2ec0*/  FMNMX3.NAN R4, R4, R5, RZ, !PT ;  /* 0x0000000504047276 */ /* 0x000fc800078200ff */
[----:B------:R-:W-:Y:S01]  /*2ed0*/  FMNMX R49, R49, R4, !PT ;  /* 0x0000000431317209 */ /* 0x000fe20007800000 */
[----:B--2---:R-:W-:Y:S06]  /*2ee0*/  BAR.SYNC.DEFER_BLOCKING 0x2, 0x80 ;  /* 0x0082000000007b1d */ /* 0x004fec0000010000 */
[----:B------:R-:W-:Y:S05]  /*2ef0*/  @P2 BRA `(.L_x_40) ;  /* 0x0000000000442947 */ /* 0x000fea0003800000 */
[----:B------:R-:W-:Y:S01]  /*2f00*/  IMAD.U32 R3, RZ, RZ, UR17 ;  /* 0x00000011ff037e24 */ /* 0x000fe2000f8e00ff */
[----:B------:R-:W-:Y:S02]  /*2f10*/  PLOP3.LUT P0, PT, PT, PT, PT, 0x80, 0x8 ;  /* 0x000000000008781c */ /* 0x000fe40003f0f070 */
[----:B------:R-:W-:Y:S01]  /*2f20*/  IADD3 R4, PT, PT, R46, 0x20, RZ ;  /* 0x000000202e047810 */ /* 0x000fe20007ffe0ff */
[----:B------:R-:W-:-:S05]  /*2f30*/  IMAD R5, R50, 0x1000, R3 ;  /* 0x0000100032057824 */ /* 0x000fca00078e0203 */
[----:B------:R-:W-:-:S07]  /*2f40*/  IADD3 R5, PT, PT, R5, 0x400, RZ ;  /* 0x0000040005057810 */ /* 0x000fce0007ffe0ff */
.L_x_41:
        /* <DEDUP_REMOVED lines=12> */
.L_x_40:
        /* <DEDUP_REMOVED lines=65> */
.L_x_43:
        /* <DEDUP_REMOVED lines=12> */
.L_x_42:
[----:B------:R-:W-:Y:S01]  /*34e0*/  R2UR UR4, R48 ;  /* 0x00000000300472ca */ /* 0x000fe200000e0000 */
[----:B------:R-:W-:-:S12]  /*34f0*/  BAR.SYNC.DEFER_BLOCKING 0x2, 0x80 ;  /* 0x0082000000007b1d */ /* 0x000fd80000010000 */
[----:B-1----:R-:W1:Y:S02]  /*3500*/  LDTM.x32 R4, tmem[UR4+0x60] ;  /* 0x00006004000479ee */ /* 0x002e6400082c0000 */
[----:B-1----:R-:W-:Y:S02]  /*3510*/  FMNMX.NAN R48, |R35|, |R19|, !PT ;  /* 0x4000001323307209 */ /* 0x002fe40007820200 */
[-C--:B------:R-:W-:Y:S02]  /*3520*/  FMNMX.NAN R51, |R34|, |R18|.reuse, !PT ;  /* 0x4000001222337209 */ /* 0x080fe40007820200 */
[----:B------:R-:W-:Y:S02]  /*3530*/  F2FP.SATFINITE.E4M3.F32.PACK_AB_MERGE_C R19, R19, R18, RZ ;  /* 0x000000121313723e */ /* 0x000fe400048070ff */
[----:B------:R-:W-:Y:S02]  /*3540*/  F2FP.SATFINITE.E4M3.F32.PACK_AB_MERGE_C R18, R35, R34, RZ ;  /* 0x000000222312723e */ /* 0x000fe400048070ff */
[----:B------:R-:W-:-:S02]  /*3550*/  F2FP.SATFINITE.E4M3.F32.PACK_AB_MERGE_C R52, R17, R16, RZ ;  /* 0x000000101134723e */ /* 0x000fc400048070ff */
[----:B------:R-:W-:Y:S02]  /*3560*/  FMNMX.NAN R35, |R32|, |R16|, !PT ;  /* 0x4000001020237209 */ /* 0x000fe40007820200 */
[----:B------:R-:W-:Y:S02]  /*3570*/  F2FP.SATFINITE.E4M3.F32.PACK_AB_MERGE_C R16, R11, R10, RZ ;  /* 0x0000000a0b10723e */ /* 0x000fe400048070ff */
[----:B------:R-:W-:Y:S01]  /*3580*/  FMNMX3.NAN R51, |R10|, |R26|, R51, !PT ;  /* 0x4000001a0a337276 */ /* 0x000fe20007820233 */
[----:B------:R-:W-:Y:S01]  /*3590*/  VIADD R10, R50, 0x1 ;  /* 0x00000001320a7836 */ /* 0x000fe20000000000 */
[C---:B------:R-:W-:Y:S02]  /*35a0*/  FMNMX.NAN R34, |R33|.reuse, |R17|, !PT ;  /* 0x4000001121227209 */ /* 0x040fe40007820200 */
[----:B------:R-:W-:Y:S02]  /*35b0*/  F2FP.SATFINITE.E4M3.F32.PACK_AB_MERGE_C R55, R33, R32, RZ ;  /* 0x000000202137723e */ /* 0x000fe400048070ff */
[----:B------:R-:W-:-:S02]  /*35c0*/  F2FP.SATFINITE.E4M3.F32.PACK_AB_MERGE_C R53, R15, R14, RZ ;  /* 0x0000000e0f35723e */ /* 0x000fc400048070ff */
[----:B------:R-:W-:Y:S02]  /*35d0*/  FMNMX.NAN R33, |R30|, |R14|, !PT ;  /* 0x4000000e1e217209 */ /* 0x000fe40007820200 */
[C---:B------:R-:W-:Y:S02]  /*35e0*/  FMNMX.NAN R32, |R31|.reuse, |R15|, !PT ;  /* 0x4000000f1f207209 */ /* 0x040fe40007820200 */
[----:B------:R-:W-:Y:S02]  /*35f0*/  F2FP.SATFINITE.E4M3.F32.PACK_AB_MERGE_C R14, R31, R30, RZ ;  /* 0x0000001e1f0e723e */ /* 0x000fe400048070ff */
[----:B------:R-:W-:Y:S02]  /*3600*/  FMNMX.NAN R30, |R29|, |R13|, !PT ;  /* 0x4000000d1d1e7209 */ /* 0x000fe40007820200 */
[-C--:B------:R-:W-:Y:S02]  /*3610*/  F2FP.SATFINITE.E4M3.F32.PACK_AB_MERGE_C R54, R13, R12.reuse, RZ ;  /* 0x0000000c0d36723e */ /* 0x080fe400048070ff */
[----:B------:R-:W-:-:S02]  /*3620*/  FMNMX.NAN R31, |R28|, |R12|, !PT ;  /* 0x4000000c1c1f7209 */ /* 0x000fc40007820200 */
[----:B------:R-:W-:Y:S02]  /*3630*/  F2FP.SATFINITE.E4M3.F32.PACK_AB_MERGE_C R17, R9, R8, RZ ;  /* 0x000000080911723e */ /* 0x000fe400048070ff */
[----:B------:R-:W-:Y:S02]  /*3640*/  F2FP.SATFINITE.E4M3.F32.PACK_AB_MERGE_C R12, R27, R26, RZ ;  /* 0x0000001a1b0c723e */ /* 0x000fe400048070ff */
[----:B------:R-:W-:Y:S02]  /*3650*/  F2FP.SATFINITE.E4M3.F32.PACK_AB_MERGE_C R13, R25, R24, RZ ;  /* 0x00000018190d723e */ /* 0x000fe400048070ff */
[----:B------:R-:W-:Y:S02]  /*3660*/  ISETP.NE.AND P0, PT, R10, 0x5, PT ;  /* 0x000000050a00780c */ /* 0x000fe40003f05270 */
[----:B------:R-:W-:Y:S02]  /*3670*/  FMNMX3.NAN R48, |R11|, |R27|, R48, !PT ;  /* 0x4000001b0b307276 */ /* 0x000fe40007820230 */
[----:B------:R-:W-:-:S02]  /*3680*/  PRMT R17, R17, 0x5410, R16 ;  /* 0x0000541011117816 */ /* 0x000fc40000000010 */
[----:B------:R-:W-:Y:S02]  /*3690*/  PRMT R13, R13, 0x5410, R12 ;  /* 0x000054100d0d7816 */ /* 0x000fe4000000000c */
[----:B------:R-:W-:Y:S02]  /*36a0*/  SEL R10, R10, RZ, P0 ;  /* 0x000000ff0a0a7207 */ /* 0x000fe40000000000 */
[----:B------:R-:W-:Y:S02]  /*36b0*/  F2FP.SATFINITE.E4M3.F32.PACK_AB_MERGE_C R27, R7, R6, RZ ;  /* 0x00000006071b723e */ /* 0x000fe400048070ff */
[----:B------:R-:W-:Y:S01]  /*36c0*/  F2FP.SATFINITE.E4M3.F32.PACK_AB_MERGE_C R16, R5, R4, RZ ;  /* 0x000000040510723e */ /* 0x000fe200048070ff */
[----:B------:R-:W-:Y:S01]  /*36d0*/  IMAD R26, R10, 0x1000, R40 ;  /* 0x000010000a1a7824 */ /* 0x000fe200078e0228 */
[----:B------:R-:W-:Y:S02]  /*36e0*/  F2FP.SATFINITE.E4M3.F32.PACK_AB_MERGE_C R11, R23, R22, RZ ;  /* 0x00000016170b723e */ /* 0x000fe400048070ff */
[----:B------:R-:W-:-:S02]  /*36f0*/  F2FP.SATFINITE.E4M3.F32.PACK_AB_MERGE_C R12, R21, R20, RZ ;  /* 0x00000014150c723e */ /* 0x000fc400048070ff */
[----:B------:R-:W-:Y:S02]  /*3700*/  F2FP.SATFINITE.E4M3.F32.PACK_AB_MERGE_C R29, R29, R28, RZ ;  /* 0x0000001c1d1d723e */ /* 0x000fe400048070ff */
[----:B------:R-:W-:Y:S02]  /*3710*/  PRMT R15, R55, 0x5410, R18 ;  /* 0x00005410370f7816 */ /* 0x000fe40000000012 */
[----:B------:R-:W-:Y:S02]  /*3720*/  PRMT R19, R52, 0x5410, R19 ;  /* 0x0000541034137816 */ /* 0x000fe40000000013 */
[----:B------:R-:W-:Y:S02]  /*3730*/  PRMT R16, R16, 0x5410, R27 ;  /* 0x0000541010107816 */ /* 0x000fe4000000001b */
[----:B------:R-:W-:Y:S02]  /*3740*/  PRMT R18, R54, 0x5410, R53 ;  /* 0x0000541036127816 */ /* 0x000fe40000000035 */
[----:B------:R-:W-:Y:S01]  /*3750*/  PRMT R12, R12, 0x5410, R11 ;  /* 0x000054100c0c7816 */ /* 0x000fe2000000000b */
[----:B------:R-:W-:Y:S01]  /*3760*/  IMAD R11, R10, 0x1000, R41 ;  /* 0x000010000a0b7824 */ /* 0x000fe200078e0229 */
[----:B------:R-:W-:Y:S01]  /*3770*/  PRMT R14, R29, 0x5410, R14 ;  /* 0x000054101d0e7816 */ /* 0x000fe2000000000e */
[----:B------:R1:W-:Y:S01]  /*3780*/  STS.128 [R26], R16 ;  /* 0x000000101a007388 */ /* 0x0003e20000000c00 */
[----:B------:R-:W-:-:S02]  /*3790*/  FMNMX3.NAN R7, |R7|, |R23|, R32, !PT ;  /* 0x4000001707077276 */ /* 0x000fc40007820220 */
[----:B------:R-:W-:Y:S01]  /*37a0*/  FMNMX3.NAN R6, |R6|, |R22|, R33, !PT ;  /* 0x4000001606067276 */ /* 0x000fe20007820221 */
[----:B------:R1:W-:Y:S01]  /*37b0*/  STS.128 [R11], R12 ;  /* 0x0000000c0b007388 */ /* 0x0003e20000000c00 */
[----:B------:R-:W-:Y:S02]  /*37c0*/  FMNMX3.NAN R34, |R9|, |R25|, R34, !PT ;  /* 0x4000001909227276 */ /* 0x000fe40007820222 */
[----:B------:R-:W-:Y:S01]  /*37d0*/  FMNMX3.NAN R35, |R8|, |R24|, R35, !PT ;  /* 0x4000001808237276 */ /* 0x000fe20007820223 */
[----:B------:R2:W-:Y:S06]  /*37e0*/  MEMBAR.ALL.CTA ;  /* 0x0000000000007992 */ /* 0x0005ec0000008000 */
[----:B--2---:R-:W2:Y:S01]  /*37f0*/  FENCE.VIEW.ASYNC.S ;  /* 0x00000000000073c6 */ /* 0x004ea20000000000 */
[----:B------:R-:W-:-:S02]  /*3800*/  FMNMX3.NAN R5, |R5|, |R21|, R30, !PT ;  /* 0x4000001505057276 */ /* 0x000fc4000782021e */
[----:B------:R-:W-:Y:S02]  /*3810*/  FMNMX3.NAN R4, |R4|, |R20|, R31, !PT ;  /* 0x4000001404047276 */ /* 0x000fe4000782021f */
        /* <DEDUP_REMOVED lines=13> */
.L_x_45:
        /* <DEDUP_REMOVED lines=12> */
.L_x_44:
[----:B------:R-:W-:Y:S01]  /*39b0*/  BAR.SYNC.DEFER_BLOCKING 0x2, 0x80 ;  /* 0x0082000000007b1d */ /* 0x000fe20000010000 */
[----:B------:R-:W-:Y:S02]  /*39c0*/  CREDUX.MAX.S32 UR4, R4 ;  /* 0x00000000040472cc */ /* 0x000fe40000000200 */
[----:B------:R-:W-:-:S03]  /*39d0*/  ISETP.NE.AND P0, PT, R37, RZ, PT ;  /* 0x000000ff2500720c */ /* 0x000fc60003f05270 */
[----:B------:R-:W-:Y:S08]  /*39e0*/  BSSY.RECONVERGENT B0, `(.L_x_46) ;  /* 0x000000c000007945 */ /* 0x000ff00003800200 */
[----:B------:R-:W-:-:S05]  /*39f0*/  IMAD.U32 R5, RZ, RZ, UR4 ;  /* 0x00000004ff057e24 */ /* 0x000fca000f8e00ff */
[----:B------:R2:W-:Y:S01]  /*3a00*/  @!P0 STS [R42+0x38400], R5 ;  /* 0x038400052a008388 */ /* 0x0005e20000000800 */
[----:B------:R-:W-:Y:S01]  /*3a10*/  BAR.SYNC.DEFER_BLOCKING 0x2, 0x80 ;  /* 0x0082000000007b1d */ /* 0x000fe20000010000 */
[----:B------:R-:W-:-:S13]  /*3a20*/  LOP3.LUT P0, RZ, R0, R37, RZ, 0xfc, !PT ;  /* 0x0000002500ff7212 */ /* 0x000fda000780fcff */
[----:B------:R-:W-:Y:S05]  /*3a30*/  @P0 BRA `(.L_x_47) ;  /* 0x0000000000180947 */ /* 0x000fea0003800000 */
[----:B------:R-:W-:Y:S01]  /*3a40*/  IMAD.U32 R3, RZ, RZ, UR7 ;  /* 0x00000007ff037e24 */ /* 0x000fe2000f8e00ff */
[----:B------:R-:W3:Y:S04]  /*3a50*/  LDC.64 R8, c[0x0][0x640] ;  /* 0x00019000ff087b82 */ /* 0x000ee80000000a00 */
[----:B--2---:R-:W2:Y:S02]  /*3a60*/  LDS.128 R4, [R3+0x38400] ;  /* 0x0384000003047984 */ /* 0x004ea40000000c00 */
[----:B--2---:R-:W-:-:S04]  /*3a70*/  FMNMX3 R4, R4, RZ, R5, !PT ;  /* 0x000000ff04047276 */ /* 0x004fc80007800005 */
[----:B------:R-:W-:-:S05]  /*3a80*/  FMNMX3 R7, R4, R6, R7, !PT ;  /* 0x0000000604077276 */ /* 0x000fca0007800007 */
[----:B---3--:R3:W-:Y:S02]  /*3a90*/  REDG.E.MAX.S32.STRONG.GPU desc[UR46][R8.64], R7 ;  /* 0x000000070800798e */ /* 0x0087e4000d12e32e */
.L_x_47:
[----:B------:R-:W-:Y:S05]  /*3aa0*/  BSYNC.RECONVERGENT B0 ;  /* 0x0000000000007941 */ /* 0x000fea0003800200 */
.L_x_46:
[----:B------:R-:W-:Y:S01]  /*3ab0*/  VIADD R44, R44, UR34 ;  /* 0x000000222c2c7c36 */ /* 0x000fe20008000000 */
[----:B------:R-:W-:Y:S02]  /*3ac0*/  ELECT P0, URZ, PT ;  /* 0x0000000000ff782f */ /* 0x000fe40003800000 */
[----:B------:R-:W-:Y:S01]  /*3ad0*/  IADD3 R36, PT, PT, R36, 0x1, RZ ;  /* 0x0000000124247810 */ /* 0x000fe20007ffe0ff */
[----:B--2---:R-:W-:Y:S01]  /*3ae0*/  IMAD.HI.U32 R5, R44, UR11, RZ ;  /* 0x0000000b2c057c27 */ /* 0x004fe2000f8e00ff */
[----:B------:R-:W-:Y:S02]  /*3af0*/  IADD3 R39, PT, PT, R39, 0x1, RZ ;  /* 0x0000000127277810 */ /* 0x000fe40007ffe0ff */
[----:B------:R-:W-:Y:S01]  /*3b00*/  ISETP.NE.AND P1, PT, R36, 0x2, PT ;  /* 0x000000022400780c */ /* 0x000fe20003f25270 */
[----:B------:R-:W-:-:S03]  /*3b10*/  IMAD.IADD R4, R44, 0x1, -R5 ;  /* 0x000000012c047824 */ /* 0x000fc600078e0a05 */
[----:B------:R-:W-:Y:S02]  /*3b20*/  SEL R36, R36, RZ, P1 ;  /* 0x000000ff24247207 */ /* 0x000fe40000800000 */
[----:B------:R-:W-:-:S04]  /*3b30*/  SHF.R.U32.HI R4, RZ, UR23, R4 ;  /* 0x00000017ff047c19 */ /* 0x000fc80008011604 */
[----:B------:R-:W-:-:S04]  /*3b40*/  IADD3 R4, PT, PT, R5, R4, RZ ;  /* 0x0000000405047210 */ /* 0x000fc80007ffe0ff */
[----:B------:R-:W-:-:S05]  /*3b50*/  SHF.R.U32.HI R47, RZ, UR22, R4 ;  /* 0x00000016ff2f7c19 */ /* 0x000fca0008011604 */
[----:B------:R-:W-:-:S04]  /*3b60*/  IMAD.MOV R47, RZ, RZ, -R47 ;  /* 0x000000ffff2f7224 */ /* 0x000fc800078e0a2f */
[----:B------:R-:W-:-:S04]  /*3b70*/  IMAD R47, R47, UR10, R44 ;  /* 0x0000000a2f2f7c24 */ /* 0x000fc8000f8e022c */
[----:B------:R-:W-:-:S04]  /*3b80*/  IMAD.HI.U32 R5, R47, UR20, RZ ;  /* 0x000000142f057c27 */ /* 0x000fc8000f8e00ff */
[----:B------:R-:W-:-:S05]  /*3b90*/  IMAD.IADD R4, R47, 0x1, -R5 ;  /* 0x000000012f047824 */ /* 0x000fca00078e0a05 */
[----:B------:R-:W-:-:S04]  /*3ba0*/  SHF.R.U32.HI R4, RZ, UR21, R4 ;  /* 0x00000015ff047c19 */ /* 0x000fc80008011604 */
[----:B------:R-:W-:Y:S01]  /*3bb0*/  IADD3 R4, PT, PT, R5, R4, RZ ;  /* 0x0000000405047210 */ /* 0x000fe20007ffe0ff */
[----:B------:R-:W-:-:S03]  /*3bc0*/  @P0 IMAD.MOV.U32 R5, RZ, RZ, 0x1 ;  /* 0x00000001ff050424 */ /* 0x000fc600078e00ff */
[----:B------:R-:W-:Y:S01]  /*3bd0*/  SHF.R.U32.HI R46, RZ, UR13, R4 ;  /* 0x0000000dff2e7c19 */ /* 0x000fe20008011604 */
[----:B------:R2:W-:Y:S01]  /*3be0*/  @P0 SYNCS.ARRIVE.TRANS64.ART0 RZ, [R2+URZ+0x70], R5 ;  /* 0x0000700502ff09a7 */ /* 0x0005e200085000ff */
[----:B------:R-:W-:-:S03]  /*3bf0*/  ISETP.GE.AND P0, PT, R44, 0x200, PT ;  /* 0x000002002c00780c */ /* 0x000fc60003f06270 */
[----:B---3--:R-:W-:-:S04]  /*3c00*/  IMAD.HI.U32 R7, R46, UR9, RZ ;  /* 0x000000092e077c27 */ /* 0x008fc8000f8e00ff */
[----:B------:R-:W-:-:S05]  /*3c10*/  IMAD.IADD R4, R46, 0x1, -R7 ;  /* 0x000000012e047824 */ /* 0x000fca00078e0a07 */
[----:B------:R-:W-:-:S05]  /*3c20*/  SHF.R.U32.HI R4, RZ, UR15, R4 ;  /* 0x0000000fff047c19 */ /* 0x000fca0008011604 */
[----:B------:R-:W-:Y:S01]  /*3c30*/  IMAD.IADD R4, R7, 0x1, R4 ;  /* 0x0000000107047824 */ /* 0x000fe200078e0204 */
[----:B------:R-:W-:-:S04]  /*3c40*/  SEL R7, RZ, 0x1, P1 ;  /* 0x00000001ff077807 */ /* 0x000fc80000800000 */
[----:B------:R-:W-:Y:S02]  /*3c50*/  LOP3.LUT R38, R38, R7, RZ, 0x3c, !PT ;  /* 0x0000000726267212 */ /* 0x000fe400078e3cff */
[----:B--2---:R-:W-:Y:S02]  /*3c60*/  SHF.R.U32.HI R5, RZ, UR14, R4 ;  /* 0x0000000eff057c19 */ /* 0x004fe40008011604 */
[----:B------:R-:W-:-:S03]  /*3c70*/  IADD3 R2, PT, PT, -R46, RZ, RZ ;  /* 0x000000ff2e027210 */ /* 0x000fc60007ffe1ff */
[----:B------:R-:W-:Y:S02]  /*3c80*/  IMAD.MOV R5, RZ, RZ, -R5 ;  /* 0x000000ffff057224 */ /* 0x000fe400078e0a05 */
[----:B------:R-:W-:Y:S02]  /*3c90*/  IMAD R47, R2, UR19, R47 ;  /* 0x00000013022f7c24 */ /* 0x000fe4000f8e022f */
[----:B------:R-:W-:Y:S01]  /*3ca0*/  IMAD R46, R5, UR8, R46 ;  /* 0x00000008052e7c24 */ /* 0x000fe2000f8e022e */
[----:B------:R-:W-:Y:S06]  /*3cb0*/  @!P0 BRA `(.L_x_48) ;  /* 0xffffffe800448947 */ /* 0x000fec000383ffff */
[----:B------:R-:W-:Y:S05]  /*3cc0*/  BSYNC B1 ;  /* 0x0000000000017941 */ /* 0x000fea0003800000 */
.L_x_35:
[----:B------:R-:W-:Y:S01]  /*3cd0*/  BAR.SYNC.DEFER_BLOCKING 0x2, 0x80 ;  /* 0x0082000000007b1d */ /* 0x000fe20000010000 */
[----:B-1-3--:R-:W-:Y:S01]  /*3ce0*/  LOP3.LUT R4, R45, 0xffff, RZ, 0xc0, !PT ;  /* 0x0000ffff2d047812 */ /* 0x00afe200078ec0ff */
[----:B--2---:R-:W-:Y:S02]  /*3cf0*/  IMAD.MOV.U32 R3, RZ, RZ, 0xffff ;  /* 0x0000ffffff037424 */ /* 0x004fe400078e00ff */
[----:B------:R-:W-:Y:S01]  /*3d00*/  IMAD.MOV.U32 R2, RZ, RZ, 0x1 ;  /* 0x00000001ff027424 */ /* 0x000fe200078e00ff */
[----:B------:R-:W-:-:S03]  /*3d10*/  SHF.R.U32.HI R4, RZ, 0x5, R4 ;  /* 0x00000005ff047819 */ /* 0x000fc60000011604 */
[----:B------:R-:W1:Y:S01]  /*3d20*/  S2UR UR5, SR_CgaCtaId ;  /* 0x00000000000579c3 */ /* 0x000e620000008800 */
[----:B------:R-:W-:Y:S01]  /*3d30*/  SHF.L.U32 R3, R3, R4, RZ ;  /* 0x0000000403037219 */ /* 0x000fe200000006ff */
[----:B------:R-:W-:-:S05]  /*3d40*/  VIADD R5, R4, 0x10 ;  /* 0x0000001004057836 */ /* 0x000fca0000000000 */
[----:B------:R-:W-:-:S04]  /*3d50*/  SHF.L.U32 R2, R2, R5, RZ ;  /* 0x0000000502027219 */ /* 0x000fc800000006ff */
[----:B------:R-:W-:-:S04]  /*3d60*/  LOP3.LUT R5, R2, R3, RZ, 0xfc, !PT ;  /* 0x0000000302057212 */ /* 0x000fc800078efcff */
[----:B------:R-:W-:Y:S01]  /*3d70*/  LOP3.LUT R3, R5, 0xffff, RZ, 0xc0, !PT ;  /* 0x0000ffff05037812 */ /* 0x000fe200078ec0ff */
[----:B------:R-:W-:Y:S01]  /*3d80*/  NOP ;  /* 0x0000000000007918 */ /* 0x000fe20000000000 */
[----:B------:R-:W-:Y:S02]  /*3d90*/  UMOV UR4, 0x50 ;  /* 0x0000005000047882 */ /* 0x000fe40000000000 */
[----:B-1----:R-:W-:-:S09]  /*3da0*/  ULEA UR5, UR5, UR4, 0x18 ;  /* 0x0000000405057291 */ /* 0x002fd2000f8ec0ff */
[----:B------:R-:W1:Y:S02]  /*3db0*/  LDS R0, [UR5] ;  /* 0x00000005ff007984 */ /* 0x000e640008000800 */
[----:B-1----:R-:W-:-:S04]  /*3dc0*/  LOP3.LUT R2, R5, 0xffff, R0, 0x80, !PT ;  /* 0x0000ffff05027812 */ /* 0x002fc800078e8000 */
[----:B------:R-:W-:-:S13]  /*3dd0*/  ISETP.NE.AND P0, PT, R2, R3, PT ;  /* 0x000000030200720c */ /* 0x000fda0003f05270 */
[----:B------:R-:W-:Y:S05]  /*3de0*/  @P0 BRA `(.L_x_49) ;  /* 0x0000000000500947 */ /* 0x000fea0003800000 */
[----:B------:R-:W-:Y:S02]  /*3df0*/  SHF.R.U32.HI R0, RZ, 0x10, R0 ;  /* 0x00000010ff007819 */ /* 0x000fe40000011600 */
[----:B------:R-:W-:-:S04]  /*3e00*/  SHF.R.U32.HI R3, RZ, 0x10, R5 ;  /* 0x00000010ff037819 */ /* 0x000fc80000011605 */
[----:B------:R-:W-:-:S04]  /*3e10*/  LOP3.LUT R0, R0, R3, RZ, 0xc0, !PT ;  /* 0x0000000300007212 */ /* 0x000fc800078ec0ff */
[----:B------:R-:W-:-:S13]  /*3e20*/  ISETP.NE.AND P0, PT, R0, R3, PT ;  /* 0x000000030000720c */ /* 0x000fda0003f05270 */
[----:B------:R-:W-:Y:S05]  /*3e30*/  @P0 BRA `(.L_x_50) ;  /* 0x0000000000300947 */ /* 0x000fea0003800000 */
[----:B------:R-:W-:Y:S01]  /*3e40*/  R2UR UR48, R5 ;  /* 0x00000000053072ca */ /* 0x000fe200000e0000 */
[----:B------:R-:W1:Y:S01]  /*3e50*/  S2R R2, SR_LANEID ;  /* 0x0000000000027919 */ /* 0x000e620000000000 */
[----:B------:R-:W-:Y:S02]  /*3e60*/  VOTEU.ANY UR6, UPT, PT ;  /* 0x0000000000067886 */ /* 0x000fe400038e0100 */
[----:B------:R-:W-:-:S09]  /*3e70*/  UFLO.U32 UR6, UR6 ;  /* 0x00000006000672bd */ /* 0x000fd200080e0000 */
[----:B------:R-:W-:-:S06]  /*3e80*/  ULOP3.LUT UR48, URZ, UR48, URZ, 0x33, !UPT ;  /* 0x00000030ff307292 */ /* 0x000fcc000f8e33ff */
[----:B------:R-:W-:-:S04]  /*3e90*/  IMAD.U32 R0, RZ, RZ, UR48 ;  /* 0x00000030ff007e24 */ /* 0x000fc8000f8e00ff */
[----:B------:R-:W2:Y:S02]  /*3ea0*/  REDUX UR4, R0 ;  /* 0x00000000000473c4 */ /* 0x000ea40000000000 */
[----:B------:R3:W-:Y:S01]  /*3eb0*/  UTCATOMSWS.AND URZ, UR48 ;  /* 0x0000003000ff79e3 */ /* 0x0007e20008000000 */
[----:B-1----:R-:W-:Y:S01]  /*3ec0*/  ISETP.EQ.U32.AND P0, PT, R2, UR6, PT ;  /* 0x0000000602007c0c */ /* 0x002fe2000bf02070 */
[----:B--2---:R-:W-:-:S12]  /*3ed0*/  IMAD.U32 R2, RZ, RZ, UR4 ;  /* 0x00000004ff027e24 */ /* 0x004fd8000f8e00ff */
[----:B------:R3:W-:Y:S01]  /*3ee0*/  @P0 ATOMS.AND RZ, [UR5], R2 ;  /* 0x00000002ffff098c */ /* 0x0007e2000a800005 */
[----:B------:R-:W-:Y:S05]  /*3ef0*/  BRA `(.L_x_51) ;  /* 0x0000000000147947 */ /* 0x000fea0003800000 */
.L_x_50:
[----:B------:R-:W-:Y:S02]  /*3f00*/  MOV R2, 0x3f20 ;  /* 0x00003f2000027802 */ /* 0x000fe40000000f00 */
[----:B------:R-:W-:Y:S05]  /*3f10*/  CALL.REL.NOINC `($__internal_0_$__cuda_sm10x_tcgen05_guardrail_trap_col_being_dealloced_not_returned_by_alloc) ;  /* 0x0000000000c87944 */ /* 0x000fea0003c00000 */
[----:B------:R-:W-:Y:S05]  /*3f20*/  BRA `(.L_x_51) ;  /* 0x0000000000087947 */ /* 0x000fea0003800000 */
.L_x_49:
[----:B------:R-:W-:Y:S02]  /*3f30*/  MOV R2, 0x3f50 ;  /* 0x00003f5000027802 */ /* 0x000fe40000000f00 */
[----:B------:R-:W-:Y:S05]  /*3f40*/  CALL.REL.NOINC `($__internal_2_$__cuda_sm10x_tcgen05_guardrail_trap_unallocated_columns_being_dealloced) ;  /* 0x0000000000d47944 */ /* 0x000fea0003c00000 */
.L_x_51:
[----:B------:R-:W-:Y:S01]  /*3f50*/  NOP ;  /* 0x0000000000007918 */ /* 0x000fe20000000000 */
[----:B------:R-:W-:-:S04]  /*3f60*/  DEPBAR.LE SB0, 0x0 ;  /* 0x000080000000791a */ /* 0x000fc80000000000 */
[----:B---3--:R-:W-:Y:S05]  /*3f70*/  EXIT ;  /* 0x000000000000794d */ /* 0x008fea0003800000 */
.L_x_18:
[----:B------:R-:W-:Y:S02]  /*3f80*/  MOV R4, UR4 ;  /* 0x0000000400047c02 */ /* 0x000fe40008000f00 */
[----:B------:R-:W-:Y:S02]  /*3f90*/  MOV R5, UR4 ;  /* 0x0000000400057c02 */ /* 0x000fe40008000f00 */
[----:B------:R-:W-:-:S07]  /*3fa0*/  MOV R2, UR25 ;  /* 0x0000001900027c02 */ /* 0x000fce0008000f00 */
.L_x_52:
[----:B-1----:R1:W2:Y:S02]  /*3fb0*/  SYNCS.PHASECHK.TRANS64.TRYWAIT P0, [R2+URZ+0x30], R5 ;  /* 0x00003005020075a7 */ /* 0x0022a400080011ff */
[----:B--2---:R-:W-:Y:S05]  /*3fc0*/  @!P0 NANOSLEEP.SYNCS 0x989680 ;  /* 0x009896800000895d */ /* 0x004fea0003900000 */
[----:B------:R-:W2:Y:S02]  /*3fd0*/  @!P0 SYNCS.PHASECHK.TRANS64 P0, [R2+URZ+0x30], R5 ;  /* 0x00003005020085a7 */ /* 0x000ea400080010ff */
[----:B--2---:R-:W-:Y:S05]  /*3fe0*/  @!P0 BRA `(.L_x_52) ;  /* 0xfffffffc00f08947 */ /* 0x004fea000383ffff */
[----:B------:R-:W-:Y:S05]  /*3ff0*/  BRA `(.L_x_17) ;  /* 0xffffffcc00247947 */ /* 0x000fea000383ffff */
.L_x_21:
[----:B------:R-:W-:Y:S02]  /*4000*/  MOV R4, UR5 ;  /* 0x0000000500047c02 */ /* 0x000fe40008000f00 */
[----:B------:R-:W-:Y:S02]  /*4010*/  MOV R5, UR5 ;  /* 0x0000000500057c02 */ /* 0x000fe40008000f00 */
[----:B------:R-:W-:-:S07]  /*4020*/  MOV R2, UR4 ;  /* 0x0000000400027c02 */ /* 0x000fce0008000f00 */
.L_x_53:
[----:B-1----:R1:W5:Y:S02]  /*4030*/  SYNCS.PHASECHK.TRANS64.TRYWAIT P0, [R2+URZ+0x30], R5 ;  /* 0x00003005020075a7 */ /* 0x00236400080011ff */
[----:B-----5:R-:W-:Y:S05]  /*4040*/  @!P0 NANOSLEEP.SYNCS 0x989680 ;  /* 0x009896800000895d */ /* 0x020fea0003900000 */
[----:B------:R-:W5:Y:S02]  /*4050*/  @!P0 SYNCS.PHASECHK.TRANS64 P0, [R2+URZ+0x30], R5 ;  /* 0x00003005020085a7 */ /* 0x000f6400080010ff */
[----:B-----5:R-:W-:Y:S05]  /*4060*/  @!P0 BRA `(.L_x_53) ;  /* 0xfffffffc00f08947 */ /* 0x020fea000383ffff */
[----:B------:R-:W-:Y:S05]  /*4070*/  BRA `(.L_x_54) ;  /* 0xffffffd0003c7947 */ /* 0x000fea000383ffff */
.L_x_24:
[----:B------:R-:W-:Y:S02]  /*4080*/  MOV R2, UR17 ;  /* 0x0000001100027c02 */ /* 0x000fe40008000f00 */
[-C--:B------:R-:W-:Y:S02]  /*4090*/  MOV R8, R3.reuse ;  /* 0x0000000300087202 */ /* 0x080fe40000000f00 */
[----:B------:R-:W-:-:S07]  /*40a0*/  MOV R9, R3 ;  /* 0x0000000300097202 */ /* 0x000fce0000000f00 */
.L_x_55:
[----:B-1----:R1:W4:Y:S02]  /*40b0*/  SYNCS.PHASECHK.TRANS64.TRYWAIT P0, [R2+URZ+0x70], R9 ;  /* 0x00007009020075a7 */ /* 0x00232400080011ff */
[----:B----4-:R-:W-:Y:S05]  /*40c0*/  @!P0 NANOSLEEP.SYNCS 0x989680 ;  /* 0x009896800000895d */ /* 0x010fea0003900000 */
[----:B------:R-:W4:Y:S02]  /*40d0*/  @!P0 SYNCS.PHASECHK.TRANS64 P0, [R2+URZ+0x70], R9 ;  /* 0x00007009020085a7 */ /* 0x000f2400080010ff */
[----:B----4-:R-:W-:Y:S05]  /*40e0*/  @!P0 BRA `(.L_x_55) ;  /* 0xfffffffc00f08947 */ /* 0x010fea000383ffff */
[----:B------:R-:W-:Y:S05]  /*40f0*/  BRA `(.L_x_56) ;  /* 0xffffffd4009c7947 */ /* 0x000fea000383ffff */
.L_x_26:
[----:B------:R-:W-:Y:S02]  /*4100*/  MOV R8, UR26 ;  /* 0x0000001a00087c02 */ /* 0x000fe40008000f00 */
[----:B------:R-:W-:Y:S02]  /*4110*/  MOV R9, UR26 ;  /* 0x0000001a00097c02 */ /* 0x000fe40008000f00 */
[----:B------:R-:W-:Y:S07]  /*4120*/  MOV R2, UR16 ;  /* 0x0000001000027c02 */ /* 0x000fee0008000f00 */
.L_x_57:
[----:B-1----:R1:W4:Y:S02]  /*4130*/  SYNCS.PHASECHK.TRANS64.TRYWAIT P1, [R2+URZ], R9 ;  /* 0x00000009020075a7 */ /* 0x00232400080211ff */
[----:B----4-:R-:W-:Y:S05]  /*4140*/  @!P1 NANOSLEEP.SYNCS 0x989680 ;  /* 0x009896800000995d */ /* 0x010fea0003900000 */
[----:B------:R-:W4:Y:S02]  /*4150*/  @!P1 SYNCS.PHASECHK.TRANS64 P1, [R2+URZ], R9 ;  /* 0x00000009020095a7 */ /* 0x000f2400080210ff */
[----:B----4-:R-:W-:Y:S05]  /*4160*/  @!P1 BRA `(.L_x_57) ;  /* 0xfffffffc00f09947 */ /* 0x010fea000383ffff */
[----:B------:R-:W-:Y:S05]  /*4170*/  BRA `(.L_x_25) ;  /* 0xffffffd800107947 */ /* 0x000fea000383ffff */
.L_x_29:
[----:B------:R-:W-:-:S07]  /*4180*/  MOV R5, R4 ;  /* 0x0000000400057202 */ /* 0x000fce0000000f00 */
.L_x_58:
[----:B----4-:R4:W1:Y:S02]  /*4190*/  SYNCS.PHASECHK.TRANS64.TRYWAIT P0, [R2+URZ+0x70], R5 ;  /* 0x00007005020075a7 */ /* 0x01086400080011ff */
[----:B-1----:R-:W-:Y:S05]  /*41a0*/  @!P0 NANOSLEEP.SYNCS 0x989680 ;  /* 0x009896800000895d */ /* 0x002fea0003900000 */
[----:B------:R-:W1:Y:S02]  /*41b0*/  @!P0 SYNCS.PHASECHK.TRANS64 P0, [R2+URZ+0x70], R5 ;  /* 0x00007005020085a7 */ /* 0x000e6400080010ff */
[----:B-1----:R-:W-:Y:S05]  /*41c0*/  @!P0 BRA `(.L_x_58) ;  /* 0xfffffffc00f08947 */ /* 0x002fea000383ffff */
[----:B------:R-:W-:Y:S05]  /*41d0*/  BRA `(.L_x_22) ;  /* 0xffffffd800bc7947 */ /* 0x000fea000383ffff */
.L_x_37:
[----:B------:R-:W-:-:S07]  /*41e0*/  MOV R4, R5 ;  /* 0x0000000500047202 */ /* 0x000fce0000000f00 */
.L_x_59:
[----:B-1----:R1:W2:Y:S02]  /*41f0*/  SYNCS.PHASECHK.TRANS64.TRYWAIT P0, [R2+URZ+0x60], R5 ;  /* 0x00006005020075a7 */ /* 0x0022a400080011ff */
[----:B--2---:R-:W-:Y:S05]  /*4200*/  @!P0 NANOSLEEP.SYNCS 0x989680 ;  /* 0x009896800000895d */ /* 0x004fea0003900000 */
[----:B------:R-:W2:Y:S02]  /*4210*/  @!P0 SYNCS.PHASECHK.TRANS64 P0, [R2+URZ+0x60], R5 ;  /* 0x00006005020085a7 */ /* 0x000ea400080010ff */
[----:B--2---:R-:W-:Y:S05]  /*4220*/  @!P0 BRA `(.L_x_59) ;  /* 0xfffffffc00f08947 */ /* 0x004fea000383ffff */
[----:B------:R-:W-:Y:S05]  /*4230*/  BRA `(.L_x_60) ;  /* 0xffffffe000fc7947 */ /* 0x000fea000383ffff */
        .weak           $__internal_0_$__cuda_sm10x_tcgen05_guardrail_trap_col_being_dealloced_not_returned_by_alloc
        .type           $__internal_0_$__cuda_sm10x_tcgen05_guardrail_trap_col_being_dealloced_not_returned_by_alloc,@function
        .size           $__internal_0_$__cuda_sm10x_tcgen05_guardrail_trap_col_being_dealloced_not_returned_by_alloc,($__internal_1_$__cuda_sm10x_tcgen05_guardrail_trap_phase_invalid_during_alloc - $__internal_0_$__cuda_sm10x_tcgen05_guardrail_trap_col_being_dealloced_not_returned_by_alloc)
$__internal_0_$__cuda_sm10x_tcgen05_guardrail_trap_col_being_dealloced_not_returned_by_alloc:
[----:B------:R-:W-:Y:S05]  /*4240*/  BPT.TRAP 0x1 ;  /* 0x000000040000795c */ /* 0x000fea0000300000 */
[----:B------:R-:W-:-:S04]  /*4250*/  HFMA2 R3, -RZ, RZ, 0, 0 ;  /* 0x00000000ff037431 */ /* 0x000fc800000001ff */
[----:B------:R-:W-:Y:S05]  /*4260*/  RET.REL.NODEC R2 `(kernel_cutlass_kernel_cudnngemm_amaxdense_blockscaled_gemm_persistent_amaxSm100BlockScaledPersistentDenseGemmKernel_object_at__TiledMMA_ThrLayoutVMNK11110000_PermutationMNK____MMAAtom_Thr_0) ;  /* 0xffffffbc02647950 */ /* 0x000fea0003c3ffff */
        .weak           $__internal_1_$__cuda_sm10x_tcgen05_guardrail_trap_phase_invalid_during_alloc
        .type           $__internal_1_$__cuda_sm10x_tcgen05_guardrail_trap_phase_invalid_during_alloc,@function
        .size           $__internal_1_$__cuda_sm10x_tcgen05_guardrail_trap_phase_invalid_during_alloc,($__internal_2_$__cuda_sm10x_tcgen05_guardrail_trap_unallocated_columns_being_dealloced - $__internal_1_$__cuda_sm10x_tcgen05_guardrail_trap_phase_invalid_during_alloc)
$__internal_1_$__cuda_sm10x_tcgen05_guardrail_trap_phase_invalid_during_alloc:
[----:B------:R-:W-:Y:S05]  /*4270*/  BPT.TRAP 0x1 ;  /* 0x000000040000795c */ /* 0x000fea0000300000 */
[----:B------:R-:W-:-:S04]  /*4280*/  MOV R3, 0x0 ;  /* 0x0000000000037802 */ /* 0x000fc80000000f00 */
[----:B------:R-:W-:Y:S05]  /*4290*/  RET.REL.NODEC R2 `(kernel_cutlass_kernel_cudnngemm_amaxdense_blockscaled_gemm_persistent_amaxSm100BlockScaledPersistentDenseGemmKernel_object_at__TiledMMA_ThrLayoutVMNK11110000_PermutationMNK____MMAAtom_Thr_0) ;  /* 0xffffffbc02587950 */ /* 0x000fea0003c3ffff */
        .weak           $__internal_2_$__cuda_sm10x_tcgen05_guardrail_trap_unallocated_columns_being_dealloced
        .type           $__internal_2_$__cuda_sm10x_tcgen05_guardrail_trap_unallocated_columns_being_dealloced,@function
        .size           $__internal_2_$__cuda_sm10x_tcgen05_guardrail_trap_unallocated_columns_being_dealloced,(.L_x_64 - $__internal_2_$__cuda_sm10x_tcgen05_guardrail_trap_unallocated_columns_being_dealloced)
$__internal_2_$__cuda_sm10x_tcgen05_guardrail_trap_unallocated_columns_being_dealloced:
[----:B------:R-:W-:Y:S05]  /*42a0*/  BPT.TRAP 0x1 ;  /* 0x000000040000795c */ /* 0x000fea0000300000 */
[----:B------:R-:W-:-:S04]  /*42b0*/  HFMA2 R3, -RZ, RZ, 0, 0 ;  /* 0x00000000ff037431 */ /* 0x000fc800000001ff */
[----:B------:R-:W-:Y:S05]  /*42c0*/  RET.REL.NODEC R2 `(kernel_cutlass_kernel_cudnngemm_amaxdense_blockscaled_gemm_persistent_amaxSm100BlockScaledPersistentDenseGemmKernel_object_at__TiledMMA_ThrLayoutVMNK11110000_PermutationMNK____MMAAtom_Thr_0) ;  /* 0xffffffbc024c7950 */ /* 0x000fea0003c3ffff */
.L_x_61:
[----:B------:R-:W-:-:S00]  /*42d0*/  BRA `(.L_x_61) ;  /* 0xfffffffc00fc7947 */ /* 0x000fc0000383ffff */
[----:B------:R-:W-:-:S00]  /*42e0*/  NOP ;  /* 0x0000000000007918 */ /* 0x000fc00000000000 */
        /* <DEDUP_REMOVED lines=9> */
.L_x_64:


//--------------------- .nv.shared.kernel_cutlass_kernel_cudnngemm_amaxdense_blockscaled_gemm_persistent_amaxSm100BlockScaledPersistentDenseGemmKernel_object_at__TiledMMA_ThrLayoutVMNK11110000_PermutationMNK____MMAAtom_Thr_0 --------------------------
	.section	.nv.shared.kernel_cutlass_kernel_cudnngemm_amaxdense_blockscaled_gemm_persistent_amaxSm100BlockScaledPersistentDenseGemmKernel_object_at__TiledMMA_ThrLayoutVMNK11110000_PermutationMNK____MMAAtom_Thr_0,"aw",@nobits
	.sectionflags	@""
	.align	1024
	.zero		1024


//--------------------- .nv.shared.reserved.0     --------------------------
	.section	.nv.shared.reserved.0,"aw",@nobits
	.align	8
	.weak		__nv_reservedSMEM_offset_0_alias
	.size		__nv_reservedSMEM_offset_0_alias, 0, 64
	.other		__nv_reservedSMEM_offset_0_alias,@"STO_CUDA_RESERVED_SHARED STV_DEFAULT"
__nv_reservedSMEM_offset_0_alias:
	.zero		0
.nv.shared.reserved.0:
	.zero		64
	.weak		__nv_reservedSMEM_allocation_phase
	.type		__nv_reservedSMEM_allocation_phase,@object
	.size		__nv_reservedSMEM_allocation_phase,(.L_0 - __nv_reservedSMEM_allocation_phase)
__nv_reservedSMEM_allocation_phase:
	.zero		1
.L_0:
	.zero		7
	.weak		__nv_reservedSMEM_devtool_atexit_pc
	.type		__nv_reservedSMEM_devtool_atexit_pc,@object
	.size		__nv_reservedSMEM_devtool_atexit_pc,(__nv_reservedSMEM_allocation_mask - __nv_reservedSMEM_devtool_atexit_pc)
__nv_reservedSMEM_devtool_atexit_pc:
	.zero		8
	.weak		__nv_reservedSMEM_allocation_mask
	.type		__nv_reservedSMEM_allocation_mask,@object
	.size		__nv_reservedSMEM_allocation_mask,(.L_2 - __nv_reservedSMEM_allocation_mask)
__nv_reservedSMEM_allocation_mask:
	.zero		4
.L_2:


//--------------------- .nv.constant0.kernel_cutlass_kernel_cudnngemm_amaxdense_blockscaled_gemm_persistent_amaxSm100BlockScaledPersistentDenseGemmKernel_object_at__TiledMMA_ThrLayoutVMNK11110000_PermutationMNK____MMAAtom_Thr_0 --------------------------
	.section	.nv.constant0.kernel_cutlass_kernel_cudnngemm_amaxdense_blockscaled_gemm_persistent_amaxSm100BlockScaledPersistentDenseGemmKernel_object_at__TiledMMA_ThrLayoutVMNK11110000_PermutationMNK____MMAAtom_Thr_0,"a",@progbits
	.sectionflags	@""
	.align	4
.nv.constant0.kernel_cutlass_kernel_cudnngemm_amaxdense_blockscaled_gemm_persistent_amaxSm100BlockScaledPersistentDenseGemmKernel_object_at__TiledMMA_ThrLayoutVMNK11110000_PermutationMNK____MMAAtom_Thr_0:
	.zero		1644


//--------------------- SYMBOLS --------------------------

	.type		.nv.reservedSmem.offset0,@object
	.size		.nv.reservedSmem.offset0,0x4
	.type		.nv.reservedSmem.cap,@object
	.size		.nv.reservedSmem.cap,0x4
